# CuTe-DSL kernel — source=cudnn_frontend_dsl family=gemm_swiglu
# config = {"ab_dtype": "Float8E4M3FN", "c_dtype": "BFloat16", "mma_mn": [128, 256], "cluster_mn": [1, 2]}


// ===== COMPILED SASS (sm_100a) =====

	.target	sm_100a

	.elftype	@"ET_EXEC"


//--------------------- .note.nv.tkinfo           --------------------------
	.section	.note.nv.tkinfo,"",@"SHT_NOTE"
	.sectionflags	@"SHF_NOTE_NV_TKINFO"
	.tkinfo
        /*0018*/ 	.word	0x00000081
        /*0030*/ 	.string	""
        /*0030*/ 	.string	"ptxas"
        /*0030*/ 	.string	"Cuda compilation tools, release 12.9, V12.9.83"
        /*0030*/ 	.string	"Build system must define TOOLS_VERSION_EXTENDED"
        /*0030*/ 	.string	"-O 3 -arch sm_100a "



//--------------------- .note.nv.cuver            --------------------------
	.section	.note.nv.cuver,"",@"SHT_NOTE"
	.sectionflags	@"SHF_NOTE_NV_CUVER"
        /*0018*/ 	.short	0x0001
        /*001a*/ 	.short	0x0064
        /*001c*/ 	.short	0x0001
        /*001e*/ 	.short	0x0000
        /*0020*/ 	.short	0x0001
        /*0022*/ 	.short	0x0000


//--------------------- .nv.info                  --------------------------
	.section	.nv.info,"",@"SHT_CUDA_INFO"
	.align	4


	//----- nvinfo : EIATTR_REGCOUNT
	.align		4
        /*0000*/ 	.byte	0x04, 0x2f
        /*0002*/ 	.short	(.L_4 - .L_3)
	.align		4
.L_3:
        /*0004*/ 	.word	index@(kernel_cutlass_kernel_cudnngemm_swigludense_gemm_persistent_swigluPersistentDenseGemmKernel_object_at__TiledMMA_ThrLayoutVMNK11110000_PermutationMNK____MMAAtom_ThrID10_ShapeMNK12825632_TV_0)
        /*0008*/ 	.word	0x00000060


	//----- nvinfo : EIATTR_FRAME_SIZE
	.align		4
.L_4:
        /*000c*/ 	.byte	0x04, 0x11
        /*000e*/ 	.short	(.L_6 - .L_5)
	.align		4
.L_5:
        /*0010*/ 	.word	index@($__internal_2_$__cuda_sm10x_tcgen05_guardrail_trap_unallocated_columns_being_dealloced)
        /*0014*/ 	.word	0x00000000


	//----- nvinfo : EIATTR_FRAME_SIZE
	.align		4
.L_6:
        /*0018*/ 	.byte	0x04, 0x11
        /*001a*/ 	.short	(.L_8 - .L_7)
	.align		4
.L_7:
        /*001c*/ 	.word	index@($__internal_1_$__cuda_sm10x_tcgen05_guardrail_trap_phase_invalid_during_alloc)
        /*0020*/ 	.word	0x00000000


	//----- nvinfo : EIATTR_FRAME_SIZE
	.align		4
.L_8:
        /*0024*/ 	.byte	0x04, 0x11
        /*0026*/ 	.short	(.L_10 - .L_9)
	.align		4
.L_9:
        /*0028*/ 	.word	index@($__internal_0_$__cuda_sm10x_tcgen05_guardrail_trap_col_being_dealloced_not_returned_by_alloc)
        /*002c*/ 	.word	0x00000000


	//----- nvinfo : EIATTR_FRAME_SIZE
	.align		4
.L_10:
        /*0030*/ 	.byte	0x04, 0x11
        /*0032*/ 	.short	(.L_12 - .L_11)
	.align		4
.L_11:
        /*0034*/ 	.word	index@(kernel_cutlass_kernel_cudnngemm_swigludense_gemm_persistent_swigluPersistentDenseGemmKernel_object_at__TiledMMA_ThrLayoutVMNK11110000_PermutationMNK____MMAAtom_ThrID10_ShapeMNK12825632_TV_0)
        /*0038*/ 	.word	0x00000000


	//----- nvinfo : EIATTR_MIN_STACK_SIZE
	.align		4
.L_12:
        /*003c*/ 	.byte	0x04, 0x12
        /*003e*/ 	.short	(.L_14 - .L_13)
	.align		4
.L_13:
        /*0040*/ 	.word	index@(kernel_cutlass_kernel_cudnngemm_swigludense_gemm_persistent_swigluPersistentDenseGemmKernel_object_at__TiledMMA_ThrLayoutVMNK11110000_PermutationMNK____MMAAtom_ThrID10_ShapeMNK12825632_TV_0)
        /*0044*/ 	.word	0x00000000
.L_14:


//--------------------- .nv.info.kernel_cutlass_kernel_cudnngemm_swigludense_gemm_persistent_swigluPersistentDenseGemmKernel_object_at__TiledMMA_ThrLayoutVMNK11110000_PermutationMNK____MMAAtom_ThrID10_ShapeMNK12825632_TV_0 --------------------------
	.section	.nv.info.kernel_cutlass_kernel_cudnngemm_swigludense_gemm_persistent_swigluPersistentDenseGemmKernel_object_at__TiledMMA_ThrLayoutVMNK11110000_PermutationMNK____MMAAtom_ThrID10_ShapeMNK12825632_TV_0,"",@"SHT_CUDA_INFO"
	.sectionflags	@""
	.align	4


	//----- nvinfo : EIATTR_CUDA_API_VERSION
	.align		4
        /*0000*/ 	.byte	0x04, 0x37
        /*0002*/ 	.short	(.L_16 - .L_15)
.L_15:
        /*0004*/ 	.word	0x00000081


	//----- nvinfo : EIATTR_KPARAM_INFO
	.align		4
.L_16:
        /*0008*/ 	.byte	0x04, 0x17
        /*000a*/ 	.short	(.L_18 - .L_17)
.L_17:
        /*000c*/ 	.word	0x00000000
        /*0010*/ 	.short	0x0008
        /*0012*/ 	.short	0x0264
        /*0014*/ 	.byte	0x00, 0xf0, 0x11, 0x00


	//----- nvinfo : EIATTR_KPARAM_INFO
	.align		4
.L_18:
        /*0018*/ 	.byte	0x04, 0x17
        /*001a*/ 	.short	(.L_20 - .L_19)
.L_19:
        /*001c*/ 	.word	0x00000000
        /*0020*/ 	.short	0x0007
        /*0022*/ 	.short	0x0258
        /*0024*/ 	.byte	0x00, 0xf0, 0x31, 0x00


	//----- nvinfo : EIATTR_KPARAM_INFO
	.align		4
.L_20:
        /*0028*/ 	.byte	0x04, 0x17
        /*002a*/ 	.short	(.L_22 - .L_21)
.L_21:
        /*002c*/ 	.word	0x00000000
        /*0030*/ 	.short	0x0006
        /*0032*/ 	.short	0x024c
        /*0034*/ 	.byte	0x00, 0xf0, 0x31, 0x00


	//----- nvinfo : EIATTR_KPARAM_INFO
	.align		4
.L_22:
        /*0038*/ 	.byte	0x04, 0x17
        /*003a*/ 	.short	(.L_24 - .L_23)
.L_23:
        /*003c*/ 	.word	0x00000000
        /*0040*/ 	.short	0x0005
        /*0042*/ 	.short	0x0240
        /*0044*/ 	.byte	0x00, 0xf0, 0x31, 0x00


	//----- nvinfo : EIATTR_KPARAM_INFO
	.align		4
.L_24:
        /*0048*/ 	.byte	0x04, 0x17
        /*004a*/ 	.short	(.L_26 - .L_25)
.L_25:
        /*004c*/ 	.word	0x00000000
        /*0050*/ 	.short	0x0004
        /*0052*/ 	.short	0x01c0
        /*0054*/ 	.byte	0x00, 0xf0, 0x01, 0x02


	//----- nvinfo : EIATTR_KPARAM_INFO
	.align		4
.L_26:
        /*0058*/ 	.byte	0x04, 0x17
        /*005a*/ 	.short	(.L_28 - .L_27)
.L_27:
        /*005c*/ 	.word	0x00000000
        /*0060*/ 	.short	0x0003
        /*0062*/ 	.short	0x0140
        /*0064*/ 	.byte	0x00, 0xf0, 0x01, 0x02


	//----- nvinfo : EIATTR_KPARAM_INFO
	.align		4
.L_28:
        /*0068*/ 	.byte	0x04, 0x17
        /*006a*/ 	.short	(.L_30 - .L_29)
.L_29:
        /*006c*/ 	.word	0x00000000
        /*0070*/ 	.short	0x0002
        /*0072*/ 	.short	0x00c0
        /*0074*/ 	.byte	0x00, 0xf0, 0x01, 0x02


	//----- nvinfo : EIATTR_KPARAM_INFO
	.align		4
.L_30:
        /*0078*/ 	.byte	0x04, 0x17
        /*007a*/ 	.short	(.L_32 - .L_31)
.L_31:
        /*007c*/ 	.word	0x00000000
        /*0080*/ 	.short	0x0001
        /*0082*/ 	.short	0x0040
        /*0084*/ 	.byte	0x00, 0xf0, 0x01, 0x02


	//----- nvinfo : EIATTR_KPARAM_INFO
	.align		4
.L_32:
        /*0088*/ 	.byte	0x04, 0x17
        /*008a*/ 	.short	(.L_34 - .L_33)
.L_33:
        /*008c*/ 	.word	0x00000000
        /*0090*/ 	.short	0x0000
        /*0092*/ 	.short	0x0000
        /*0094*/ 	.byte	0x00, 0xf0, 0x0d, 0x00


	//----- nvinfo : EIATTR_AT_ENTRY_FRAGMENTS
	.align		4
.L_34:
        /*0098*/ 	.byte	0x04, 0x4f
        /*009a*/ 	.short	(.L_36 - .L_35)


	//   ....[0]....
.L_35:
        /*009c*/ 	.word	0x00000004


	//----- nvinfo : EIATTR_RESERVED_SMEM_USED
	.align		4
.L_36:
        /*00a0*/ 	.byte	0x01, 0x41
	.zero		2


	//----- nvinfo : EIATTR_SPARSE_MMA_MASK
	.align		4
        /*00a4*/ 	.byte	0x03, 0x50
        /*00a6*/ 	.short	0x0000


	//----- nvinfo : EIATTR_TCGEN05_1CTA_USED
	.align		4
        /*00a8*/ 	.byte	0x01, 0x51
	.zero		2


	//----- nvinfo : EIATTR_MAXREG_COUNT
	.align		4
        /*00ac*/ 	.byte	0x03, 0x1b
        /*00ae*/ 	.short	0x00ff


	//----- nvinfo : EIATTR_NUM_BARRIERS
	.align		4
        /*00b0*/ 	.byte	0x02, 0x4c
        /*00b2*/ 	.byte	0x03
	.zero		1


	//----- nvinfo : EIATTR_INT_WARP_WIDE_INSTR_OFFSETS
	.align		4
        /*00b4*/ 	.byte	0x04, 0x31
        /*00b6*/ 	.short	(.L_38 - .L_37)


	//   ....[0]....
.L_37:
        /*00b8*/ 	.word	0x00003da0


	//   ....[1]....
        /*00bc*/ 	.word	0x00003dd0


	//----- nvinfo : EIATTR_COOP_GROUP_MASK_REGIDS
	.align		4
.L_38:
        /*00c0*/ 	.byte	0x04, 0x29
        /*00c2*/ 	.short	(.L_40 - .L_39)


	//   ....[0]....
.L_39:
        /*00c4*/ 	.word	0xffffffff


	//   ....[1]....
        /*00c8*/ 	.word	0xffffffff


	//   ....[2]....
        /*00cc*/ 	.word	0xffffffff


	//   ....[3]....
        /*00d0*/ 	.word	0xffffffff


	//   ....[4]....
        /*00d4*/ 	.word	0xffffffff


	//   ....[5]....
        /*00d8*/ 	.word	0xffffffff


	//   ....[6]....
        /*00dc*/ 	.word	0xffffffff


	//----- nvinfo : EIATTR_COOP_GROUP_INSTR_OFFSETS
	.align		4
.L_40:
        /*00e0*/ 	.byte	0x04, 0x28
        /*00e2*/ 	.short	(.L_42 - .L_41)


	//   ....[0]....
.L_41:
        /*00e4*/ 	.word	0x000003a0


	//   ....[1]....
        /*00e8*/ 	.word	0x00000550


	//   ....[2]....
        /*00ec*/ 	.word	0x000005f0


	//   ....[3]....
        /*00f0*/ 	.word	0x00001810


	//   ....[4]....
        /*00f4*/ 	.word	0x00001ad0


	//   ....[5]....
        /*00f8*/ 	.word	0x00003c20


	//   ....[6]....
        /*00fc*/ 	.word	0x00003e80


	//----- nvinfo : EIATTR_VRC_CTA_INIT_COUNT
	.align		4
.L_42:
        /*0100*/ 	.byte	0x02, 0x4a
        /*0102*/ 	.byte	0x80
	.zero		1


	//----- nvinfo : EIATTR_MBARRIER_INSTR_OFFSETS
	.align		4
        /*0104*/ 	.byte	0x04, 0x39
        /*0106*/ 	.short	(.L_44 - .L_43)


	//   ....[0]....
.L_43:
        /*0108*/ 	.word	0x000002f0
        /*010c*/ 	.word	0x000000ff
        /*0110*/ 	.word	0x00000000
        /*0114*/ 	.short	0x0100
        /*0116*/ 	.byte	0x06
	.zero		1


	//   ....[1]....
        /*0118*/ 	.word	0x00000300
        /*011c*/ 	.word	0x000000ff
        /*0120*/ 	.word	0x00000008
        /*0124*/ 	.short	0x0100
        /*0126*/ 	.byte	0x06
	.zero		1


	//   ....[2]....
        /*0128*/ 	.word	0x00000310
        /*012c*/ 	.word	0x000000ff
        /*0130*/ 	.word	0x00000010
        /*0134*/ 	.short	0x0100
        /*0136*/ 	.byte	0x06
	.zero		1


	//   ....[3]....
        /*0138*/ 	.word	0x00000320
        /*013c*/ 	.word	0x000000ff
        /*0140*/ 	.word	0x00000018
        /*0144*/ 	.short	0x0100
        /*0146*/ 	.byte	0x06
	.zero		1


	//   ....[4]....
        /*0148*/ 	.word	0x00000330
        /*014c*/ 	.word	0x000000ff
        /*0150*/ 	.word	0x00000020
        /*0154*/ 	.short	0x0100
        /*0156*/ 	.byte	0x06
	.zero		1


	//   ....[5]....
        /*0158*/ 	.word	0x00000340
        /*015c*/ 	.word	0x000000ff
        /*0160*/ 	.word	0x00000028
        /*0164*/ 	.short	0x0100
        /*0166*/ 	.byte	0x06
	.zero		1


	//   ....[6]....
        /*0168*/ 	.word	0x000004c0
        /*016c*/ 	.word	0x000000ff
        /*0170*/ 	.word	0x00000030
        /*0174*/ 	.short	0x0100
        /*0176*/ 	.byte	0x07
	.zero		1


	//   ....[7]....
        /*0178*/ 	.word	0x000004d0
        /*017c*/ 	.word	0x000000ff
        /*0180*/ 	.word	0x00000038
        /*0184*/ 	.short	0x0100
        /*0186*/ 	.byte	0x07
	.zero		1


	//   ....[8]....
        /*0188*/ 	.word	0x000004e0
        /*018c*/ 	.word	0x000000ff
        /*0190*/ 	.word	0x00000040
        /*0194*/ 	.short	0x0100
        /*0196*/ 	.byte	0x07
	.zero		1


	//   ....[9]....
        /*0198*/ 	.word	0x000004f0
        /*019c*/ 	.word	0x000000ff
        /*01a0*/ 	.word	0x00000048
        /*01a4*/ 	.short	0x0100
        /*01a6*/ 	.byte	0x07
	.zero		1


	//   ....[10]....
        /*01a8*/ 	.word	0x00000a20
        /*01ac*/ 	.word	0x000000ff
        /*01b0*/ 	.word	0x00000018
        /*01b4*/ 	.short	0x010a
        /*01b6*/ 	.byte	0x06
	.zero		1


	//   ....[11]....
        /*01b8*/ 	.word	0x00000b50
        /*01bc*/ 	.word	0x000000ff
        /*01c0*/ 	.word	0x00000018
        /*01c4*/ 	.short	0x010a
        /*01c6*/ 	.byte	0x09
	.zero		1


	//   ....[12]....
        /*01c8*/ 	.word	0x00000c80
        /*01cc*/ 	.word	0x000000ff
        /*01d0*/ 	.word	0x00000018
        /*01d4*/ 	.short	0x010a
        /*01d6*/ 	.byte	0x1f
	.zero		1


	//   ....[13]....
        /*01d8*/ 	.word	0x00000f40
        /*01dc*/ 	.word	0x000000ff
        /*01e0*/ 	.word	0x00000018
        /*01e4*/ 	.short	0x010a
        /*01e6*/ 	.byte	0x05
	.zero		1


	//   ....[14]....
        /*01e8*/ 	.word	0x000012d0
        /*01ec*/ 	.word	0x000000ff
        /*01f0*/ 	.word	0x00000000
        /*01f4*/ 	.short	0x010a
        /*01f6*/ 	.byte	0x06
	.zero		1


	//   ....[15]....
        /*01f8*/ 	.word	0x000012f0
        /*01fc*/ 	.word	0x000000ff
        /*0200*/ 	.word	0x00000040
        /*0204*/ 	.short	0x010a
        /*0206*/ 	.byte	0x07
	.zero		1


	//   ....[16]....
        /*0208*/ 	.word	0x00001480
        /*020c*/ 	.word	0x000000ff
        /*0210*/ 	.word	0x00000000
        /*0214*/ 	.short	0x010a
        /*0216*/ 	.byte	0x05
	.zero		1


	//   ....[17]....
        /*0218*/ 	.word	0x00001600
        /*021c*/ 	.word	0x000000ff
        /*0220*/ 	.word	0x00000000
        /*0224*/ 	.short	0x010a
        /*0226*/ 	.byte	0x06
	.zero		1


	//   ....[18]....
        /*0228*/ 	.word	0x00001790
        /*022c*/ 	.word	0x00000000
        /*0230*/ 	.word	0x00000040
        /*0234*/ 	.short	0x010a
        /*0236*/ 	.byte	0xff
	.zero		1


	//   ....[19]....
        /*0238*/ 	.word	0x00002070
        /*023c*/ 	.word	0x000000ff
        /*0240*/ 	.word	0x00000030
        /*0244*/ 	.short	0x010a
        /*0246*/ 	.byte	0x16
	.zero		1


	//   ....[20]....
        /*0248*/ 	.word	0x000039a0
        /*024c*/ 	.word	0x000000ff
        /*0250*/ 	.word	0x00000040
        /*0254*/ 	.short	0x0101
        /*0256*/ 	.byte	0x16
	.zero		1


	//   ....[21]....
        /*0258*/ 	.word	0x00003ee0
        /*025c*/ 	.word	0x00000000
        /*0260*/ 	.word	0x00000018
        /*0264*/ 	.short	0x010a
        /*0266*/ 	.byte	0xff
	.zero		1


	//   ....[22]....
        /*0268*/ 	.word	0x00003f60
        /*026c*/ 	.word	0x00000000
        /*0270*/ 	.word	0x00000018
        /*0274*/ 	.short	0x010a
        /*0276*/ 	.byte	0xff
	.zero		1


	//   ....[23]....
        /*0278*/ 	.word	0x00003fe0
        /*027c*/ 	.word	0x00000000
        /*0280*/ 	.word	0x00000040
        /*0284*/ 	.short	0x010a
        /*0286*/ 	.byte	0xff
	.zero		1


	//   ....[24]....
        /*0288*/ 	.word	0x00004060
        /*028c*/ 	.word	0x00000000
        /*0290*/ 	.word	0x00000000
        /*0294*/ 	.short	0x010a
        /*0296*/ 	.byte	0xff
	.zero		1


	//   ....[25]....
        /*0298*/ 	.word	0x000040c0
        /*029c*/ 	.word	0x00000000
        /*02a0*/ 	.word	0x00000040
        /*02a4*/ 	.short	0x010a
        /*02a6*/ 	.byte	0xff
	.zero		1


	//   ....[26]....
        /*02a8*/ 	.word	0x00004130
        /*02ac*/ 	.word	0x00000004
        /*02b0*/ 	.word	0x00000030
        /*02b4*/ 	.short	0x010a
        /*02b6*/ 	.byte	0xff
	.zero		1


	//----- nvinfo : EIATTR_NUM_MBARRIERS
	.align		4
.L_44:
        /*02b8*/ 	.byte	0x03, 0x38
        /*02ba*/ 	.short	0x000a


	//----- nvinfo : EIATTR_EXIT_INSTR_OFFSETS
	.align		4
        /*02bc*/ 	.byte	0x04, 0x1c
        /*02be*/ 	.short	(.L_46 - .L_45)


	//   ....[0]....
.L_45:
        /*02c0*/ 	.word	0x000017d0


	//   ....[1]....
        /*02c4*/ 	.word	0x00003ea0


	//----- nvinfo : EIATTR_REQNTID
	.align		4
.L_46:
        /*02c8*/ 	.byte	0x04, 0x10
        /*02ca*/ 	.short	(.L_48 - .L_47)
.L_47:
        /*02cc*/ 	.word	0x000000c0
        /*02d0*/ 	.word	0x00000001
        /*02d4*/ 	.word	0x00000001


	//----- nvinfo : EIATTR_CRS_STACK_SIZE
	.align		4
.L_48:
        /*02d8*/ 	.byte	0x04, 0x1e
        /*02da*/ 	.short	(.L_50 - .L_49)
.L_49:
        /*02dc*/ 	.word	0x00000000


	//----- nvinfo : EIATTR_CBANK_PARAM_SIZE
	.align		4
.L_50:
        /*02e0*/ 	.byte	0x03, 0x19
        /*02e2*/ 	.short	0x0268


	//----- nvinfo : EIATTR_PARAM_CBANK
	.align		4
        /*02e4*/ 	.byte	0x04, 0x0a
        /*02e6*/ 	.short	(.L_52 - .L_51)
	.align		4
.L_51:
        /*02e8*/ 	.word	index@(.nv.constant0.kernel_cutlass_kernel_cudnngemm_swigludense_gemm_persistent_swigluPersistentDenseGemmKernel_object_at__TiledMMA_ThrLayoutVMNK11110000_PermutationMNK____MMAAtom_ThrID10_ShapeMNK12825632_TV_0)
        /*02ec*/ 	.short	0x0380
        /*02ee*/ 	.short	0x0268


	//----- nvinfo : EIATTR_SW_WAR
	.align		4
.L_52:
        /*02f0*/ 	.byte	0x04, 0x36
        /*02f2*/ 	.short	(.L_54 - .L_53)
.L_53:
        /*02f4*/ 	.word	0x00000008
.L_54:


//--------------------- .nv.compat                --------------------------
	.section	.nv.compat,"",@"SHT_CUDA_COMPAT_INFO"
	.align	4
        /*0000*/ 	.byte	0x02, 0x02, 0x02, 0x00, 0x02, 0x05, 0x05, 0x00, 0x02, 0x03, 0x01, 0x00, 0x02, 0x06, 0x01, 0x00


//--------------------- .nv.callgraph             --------------------------
	.section	.nv.callgraph,"",@"SHT_CUDA_CALLGRAPH"
	.align	4
	.sectionentsize	8
	.align		4
        /*0000*/ 	.word	0x00000000
	.align		4
        /*0004*/ 	.word	0xffffffff
	.align		4
        /*0008*/ 	.word	0x00000000
	.align		4
        /*000c*/ 	.word	0xfffffffe
	.align		4
        /*0010*/ 	.word	0x00000000
	.align		4
        /*0014*/ 	.word	0xfffffffd
	.align		4
        /*0018*/ 	.word	0x00000000
	.align		4
        /*001c*/ 	.word	0xfffffffc


//--------------------- .text.kernel_cutlass_kernel_cudnngemm_swigludense_gemm_persistent_swigluPersistentDenseGemmKernel_object_at__TiledMMA_ThrLayoutVMNK11110000_PermutationMNK____MMAAtom_ThrID10_ShapeMNK12825632_TV_0 --------------------------
	.section	.text.kernel_cutlass_kernel_cudnngemm_swigludense_gemm_persistent_swigluPersistentDenseGemmKernel_object_at__TiledMMA_ThrLayoutVMNK11110000_PermutationMNK____MMAAtom_ThrID10_ShapeMNK12825632_TV_0,"ax",@progbits
	.align	128
        .global         kernel_cutlass_kernel_cudnngemm_swigludense_gemm_persistent_swigluPersistentDenseGemmKernel_object_at__TiledMMA_ThrLayoutVMNK11110000_PermutationMNK____MMAAtom_ThrID10_ShapeMNK12825632_TV_0
        .type           kernel_cutlass_kernel_cudnngemm_swigludense_gemm_persistent_swigluPersistentDenseGemmKernel_object_at__TiledMMA_ThrLayoutVMNK11110000_PermutationMNK____MMAAtom_ThrID10_ShapeMNK12825632_TV_0,@function
        .size           kernel_cutlass_kernel_cudnngemm_swigludense_gemm_persistent_swigluPersistentDenseGemmKernel_object_at__TiledMMA_ThrLayoutVMNK11110000_PermutationMNK____MMAAtom_ThrID10_ShapeMNK12825632_TV_0,(.L_x_57 - kernel_cutlass_kernel_cudnngemm_swigludense_gemm_persistent_swigluPersistentDenseGemmKernel_object_at__TiledMMA_ThrLayoutVMNK11110000_PermutationMNK____MMAAtom_ThrID10_ShapeMNK12825632_TV_0)
        .other          kernel_cutlass_kernel_cudnngemm_swigludense_gemm_persistent_swigluPersistentDenseGemmKernel_object_at__TiledMMA_ThrLayoutVMNK11110000_PermutationMNK____MMAAtom_ThrID10_ShapeMNK12825632_TV_0,@"STO_CUDA_ENTRY STV_DEFAULT"
kernel_cutlass_kernel_cudnngemm_swigludense_gemm_persistent_swigluPersistentDenseGemmKernel_object_at__TiledMMA_ThrLayoutVMNK11110000_PermutationMNK____MMAAtom_ThrID10_ShapeMNK12825632_TV_0:
.text.kernel_cutlass_kernel_cudnngemm_swigludense_gemm_persistent_swigluPersistentDenseGemmKernel_object_at__TiledMMA_ThrLayoutVMNK11110000_PermutationMNK____MMAAtom_ThrID10_ShapeMNK12825632_TV_0:
[----:B------:R-:W1:Y:S01]  /*0000*/  LDC R1, c[0x0][0x37c] ;  /* 0x0000df00ff017b82 */ /* 0x000e620000000800 */
[----:B------:R-:W2:Y:S07]  /*0010*/  S2R R3, SR_TID.X ;  /* 0x0000000000037919 */ /* 0x000eae0000002100 */
[----:B------:R-:W3:Y:S01]  /*0020*/  S2UR UR4, SR_CgaCtaId ;  /* 0x00000000000479c3 */ /* 0x000ee20000008800 */
[----:B------:R-:W4:Y:S01]  /*0030*/  LDCU.U8 UR8, c[0x0][0x382] ;  /* 0x00007040ff0877ac */ /* 0x000f220008000000 */
[----:B------:R-:W5:Y:S01]  /*0040*/  LDCU.U8 UR5, c[0x0][0x381] ;  /* 0x00007020ff0577ac */ /* 0x000f620008000000 */
[----:B------:R-:W2:Y:S01]  /*0050*/  LDCU UR6, c[0x0][0x36c] ;  /* 0x00006d80ff0677ac */ /* 0x000ea20008000800 */
[----:B------:R-:W-:Y:S01]  /*0060*/  UMOV UR22, 0x1 ;  /* 0x0000000100167882 */ /* 0x000fe20000000000 */
[----:B----4-:R-:W-:-:S02]  /*0070*/  ULOP3.LUT UR8, UR8, 0x1, URZ, 0xc0, !UPT ;  /* 0x0000000108087892 */ /* 0x010fc4000f8ec0ff */
[----:B-----5:R-:W-:Y:S02]  /*0080*/  ULOP3.LUT UR5, UR5, 0x1, URZ, 0xc0, !UPT ;  /* 0x0000000105057892 */ /* 0x020fe4000f8ec0ff */
[----:B---3--:R-:W-:Y:S02]  /*0090*/  ULEA.HI UR7, UR4, UR4, URZ, 0x1 ;  /* 0x0000000404077291 */ /* 0x008fe4000f8f08ff */
[----:B--2---:R-:W-:Y:S02]  /*00a0*/  UISETP.EQ.U32.AND UP2, UPT, UR6, 0x1, UPT ;  /* 0x000000010600788c */ /* 0x004fe4000bf42070 */
[----:B------:R-:W-:Y:S01]  /*00b0*/  ULOP3.LUT UR7, UR7, 0xfffffffe, URZ, 0xc0, !UPT ;  /* 0xfffffffe07077892 */ /* 0x000fe2000f8ec0ff */
[----:B------:R-:W-:Y:S01]  /*00c0*/  SHF.R.U32.HI R0, RZ, 0x5, R3 ;  /* 0x00000005ff007819 */ /* 0x000fe20000011603 */
[----:B------:R-:W-:Y:S02]  /*00d0*/  UISETP.NE.U32.AND UP6, UPT, UR8, 0x1, UPT ;  /* 0x000000010800788c */ /* 0x000fe4000bfc5070 */
[----:B------:R-:W-:Y:S01]  /*00e0*/  UIADD3 UR12, UPT, UPT, -UR7, UR4, URZ ;  /* 0x00000004070c7290 */ /* 0x000fe2000fffe1ff */
[----:B------:R-:W-:Y:S01]  /*00f0*/  R2UR UR21, R0 ;  /* 0x00000000001572ca */ /* 0x000fe200000e0000 */
[----:B------:R-:W-:-:S02]  /*0100*/  UISETP.NE.U32.AND UP5, UPT, UR5, 0x1, UPT ;  /* 0x000000010500788c */ /* 0x000fc4000bfa5070 */
[----:B------:R-:W-:-:S10]  /*0110*/  USHF.L.U32 UR22, UR22, UR12, URZ ;  /* 0x0000000c16167299 */ /* 0x000fd400080006ff */
[----:B------:R-:W-:Y:S02]  /*0120*/  UISETP.NE.AND UP4, UPT, UR21, 0x5, UPT ;  /* 0x000000051500788c */ /* 0x000fe4000bf85270 */
[----:B------:R-:W-:-:S07]  /*0130*/  UISETP.NE.AND UP3, UPT, UR21, URZ, UPT ;  /* 0x000000ff1500728c */ /* 0x000fce000bf65270 */
[----:B-1----:R-:W-:Y:S05]  /*0140*/  BRA.U UP4, `(.L_x_0) ;  /* 0x0000000104387547 */ /* 0x002fea000b800000 */
[----:B------:R-:W1:Y:S02]  /*0150*/  LDCU.64 UR6, c[0x0][0x348] ;  /* 0x00006900ff0677ac */ /* 0x000e640008000a00 */
[----:B-1----:R-:W-:Y:S02]  /*0160*/  UIADD3 UR14, UP1, UPT, UR6, 0x40, URZ ;  /* 0x00000040060e7890 */ /* 0x002fe4000ff3e0ff */
[----:B------:R-:W-:Y:S02]  /*0170*/  UIADD3 UR10, UP0, UPT, UR6, 0xc0, URZ ;  /* 0x000000c0060a7890 */ /* 0x000fe4000ff1e0ff */
[----:B------:R-:W-:Y:S02]  /*0180*/  UIADD3.X UR15, UPT, UPT, URZ, UR7, URZ, UP1, !UPT ;  /* 0x00000007ff0f7290 */ /* 0x000fe40008ffe4ff */
[----:B------:R-:W-:Y:S02]  /*0190*/  UIADD3 UR8, UP1, UPT, UR6, 0x140, URZ ;  /* 0x0000014006087890 */ /* 0x000fe4000ff3e0ff */
[----:B------:R-:W-:-:S02]  /*01a0*/  UIADD3.X UR11, UPT, UPT, URZ, UR7, URZ, UP0, !UPT ;  /* 0x00000007ff0b7290 */ /* 0x000fc400087fe4ff */
[----:B------:R-:W-:Y:S02]  /*01b0*/  UIADD3 UR6, UP0, UPT, UR6, 0x1c0, URZ ;  /* 0x000001c006067890 */ /* 0x000fe4000ff1e0ff */
[----:B------:R-:W-:Y:S01]  /*01c0*/  UIADD3.X UR9, UPT, UPT, URZ, UR7, URZ, UP1, !UPT ;  /* 0x00000007ff097290 */ /* 0x000fe20008ffe4ff */
[----:B------:R1:W-:Y:S01]  /*01d0*/  UTMACCTL.PF [UR14] ;  /* 0x000000000e0079b9 */ /* 0x0003e20008040000 */
[----:B------:R-:W-:-:S03]  /*01e0*/  UIADD3.X UR7, UPT, UPT, URZ, UR7, URZ, UP0, !UPT ;  /* 0x00000007ff077290 */ /* 0x000fc600087fe4ff */
[----:B------:R1:W-:Y:S04]  /*01f0*/  UTMACCTL.PF [UR10] ;  /* 0x000000000a0079b9 */ /* 0x0003e80008040000 */
[----:B------:R1:W-:Y:S02]  /*0200*/  UTMACCTL.PF [UR8] ;  /* 0x00000000080079b9 */ /* 0x0003e40008040000 */
[----:B------:R1:W-:Y:S02]  /*0210*/  UTMACCTL.PF [UR6] ;  /* 0x00000000060079b9 */ /* 0x0003e40008040000 */
[----:B-1----:R-:W-:Y:S01]  /*0220*/  NOP ;  /* 0x0000000000007918 */ /* 0x002fe20000000000 */
.L_x_0:
[----:B------:R-:W-:Y:S05]  /*0230*/  BRA.U UP3, `(.L_x_1) ;  /* 0x0000000103487547 */ /* 0x000fea000b800000 */
[----:B------:R-:W-:Y:S01]  /*0240*/  UMOV UR6, 0x400 ;  /* 0x0000040000067882 */ /* 0x000fe20000000000 */
[----:B------:R-:W-:Y:S01]  /*0250*/  UMOV UR8, 0x1 ;  /* 0x0000000100087882 */ /* 0x000fe20000000000 */
[----:B------:R-:W-:Y:S02]  /*0260*/  ULEA UR6, UR4, UR6, 0x18 ;  /* 0x0000000604067291 */ /* 0x000fe4000f8ec0ff */
[----:B------:R-:W-:-:S04]  /*0270*/  UIADD3 UR8, UPT, UPT, -UR8, 0x100000, URZ ;  /* 0x0010000008087890 */ /* 0x000fc8000fffe1ff */
[----:B------:R-:W-:Y:S02]  /*0280*/  USHF.L.U32 UR9, UR8, 0xb, URZ ;  /* 0x0000000b08097899 */ /* 0x000fe400080006ff */
[----:B------:R-:W-:Y:S01]  /*0290*/  USHF.L.U32 UR8, UR8, 0x1, URZ ;  /* 0x0000000108087899 */ /* 0x000fe200080006ff */
[----:B------:R-:W-:Y:S02]  /*02a0*/  UMOV UR5, 0x2 ;  /* 0x0000000200057882 */ /* 0x000fe40000000000 */
[----:B------:R-:W-:-:S04]  /*02b0*/  UIADD3 UR10, UPT, UPT, -UR5, 0x100000, URZ ;  /* 0x00100000050a7890 */ /* 0x000fc8000fffe1ff */
[----:B------:R-:W-:Y:S02]  /*02c0*/  USHF.L.U32 UR11, UR10, 0xb, URZ ;  /* 0x0000000b0a0b7899 */ /* 0x000fe400080006ff */
[----:B------:R-:W-:Y:S01]  /*02d0*/  USHF.L.U32 UR10, UR10, 0x1, URZ ;  /* 0x000000010a0a7899 */ /* 0x000fe200080006ff */
[----:B------:R-:W1:Y:S02]  /*02e0*/  FENCE.VIEW.ASYNC.S ;  /* 0x00000000000073c6 */ /* 0x000e640000000000 */
[----:B-1----:R1:W2:Y:S01]  /*02f0*/  SYNCS.EXCH.64 URZ, [UR6], UR8 ;  /* 0x0000000806ff75b2 */ /* 0x0022a20008000100 */
[----:B------:R1:W3:Y:S01]  /*0300*/  SYNCS.EXCH.64 URZ, [UR6+0x8], UR8 ;  /* 0x0000080806ff75b2 */ /* 0x0002e20008000100 */
[----:B------:R1:W4:Y:S07]  /*0310*/  SYNCS.EXCH.64 URZ, [UR6+0x10], UR8 ;  /* 0x0000100806ff75b2 */ /* 0x00032e0008000100 */
[----:B------:R1:W5:Y:S01]  /*0320*/  SYNCS.EXCH.64 URZ, [UR6+0x18], UR10 ;  /* 0x0000180a06ff75b2 */ /* 0x0003620008000100 */
[----:B------:R1:W1:Y:S01]  /*0330*/  SYNCS.EXCH.64 URZ, [UR6+0x20], UR10 ;  /* 0x0000200a06ff75b2 */ /* 0x0002620008000100 */
[----:B------:R1:W1:Y:S01]  /*0340*/  SYNCS.EXCH.64 URZ, [UR6+0x28], UR10 ;  /* 0x0000280a06ff75b2 */ /* 0x0002620008000100 */
[----:B------:R-:W-:Y:S01]  /*0350*/  NOP ;  /* 0x0000000000007918 */ /* 0x000fe20000000000 */
.L_x_1:
[----:B------:R-:W-:Y:S01]  /*0360*/  NOP ;  /* 0x0000000000007918 */ /* 0x000fe20000000000 */
[----:B------:R-:W-:Y:S05]  /*0370*/  BRA.U !UP2, `(.L_x_2) ;  /* 0x000000010a087547 */ /* 0x000fea000b800000 */
[----:B-12345:R-:W-:Y:S01]  /*0380*/  UCGABAR_ARV ;  /* 0x00000000000079c7 */ /* 0x03efe20008000000 */
[----:B------:R-:W-:Y:S05]  /*0390*/  BRA `(.L_x_3) ;  /* 0x0000000000047947 */ /* 0x000fea0003800000 */
.L_x_2:
[----:B-12345:R-:W-:Y:S01]  /*03a0*/  NOP ;  /* 0x0000000000007918 */ /* 0x03efe20000000000 */
.L_x_3:
[----:B------:R-:W-:Y:S05]  /*03b0*/  BRA.U !UP2, `(.L_x_4) ;  /* 0x000000010a0c7547 */ /* 0x000fea000b800000 */
[----:B------:R-:W-:Y:S01]  /*03c0*/  UCGABAR_WAIT ;  /* 0x0000000000007dc7 */ /* 0x000fe20008000000 */
[----:B------:R-:W-:Y:S01]  /*03d0*/  CCTL.IVALL ;  /* 0x00000000ff00798f */ /* 0x000fe20002000000 */
[----:B------:R-:W-:Y:S05]  /*03e0*/  BRA `(.L_x_5) ;  /* 0x0000000000047947 */ /* 0x000fea0003800000 */
.L_x_4:
[----:B------:R-:W-:Y:S06]  /*03f0*/  BAR.SYNC.DEFER_BLOCKING 0x0 ;  /* 0x0000000000007b1d */ /* 0x000fec0000010000 */
.L_x_5:
[----:B------:R-:W-:Y:S05]  /*0400*/  BRA.U UP3, `(.L_x_6) ;  /* 0x0000000103407547 */ /* 0x000fea000b800000 */
[----:B------:R-:W-:Y:S01]  /*0410*/  UMOV UR7, 0x400 ;  /* 0x0000040000077882 */ /* 0x000fe20000000000 */
[----:B------:R-:W-:Y:S01]  /*0420*/  UMOV UR6, 0x1 ;  /* 0x0000000100067882 */ /* 0x000fe20000000000 */
[----:B------:R-:W-:Y:S01]  /*0430*/  UMOV UR5, 0x4 ;  /* 0x0000000400057882 */ /* 0x000fe20000000000 */
[----:B------:R-:W-:Y:S02]  /*0440*/  ULEA UR7, UR4, UR7, 0x18 ;  /* 0x0000000704077291 */ /* 0x000fe4000f8ec0ff */
[----:B------:R-:W-:-:S04]  /*0450*/  UIADD3 UR8, UPT, UPT, -UR6, 0x100000, URZ ;  /* 0x0010000006087890 */ /* 0x000fc8000fffe1ff */
[----:B------:R-:W-:Y:S02]  /*0460*/  USHF.L.U32 UR9, UR8, 0xb, URZ ;  /* 0x0000000b08097899 */ /* 0x000fe400080006ff */
[----:B------:R-:W-:Y:S02]  /*0470*/  USHF.L.U32 UR8, UR8, 0x1, URZ ;  /* 0x0000000108087899 */ /* 0x000fe400080006ff */
[----:B------:R-:W-:-:S04]  /*0480*/  UIADD3 UR10, UPT, UPT, -UR5, 0x100000, URZ ;  /* 0x00100000050a7890 */ /* 0x000fc8000fffe1ff */
[----:B------:R-:W-:Y:S02]  /*0490*/  USHF.L.U32 UR11, UR10, 0xb, URZ ;  /* 0x0000000b0a0b7899 */ /* 0x000fe400080006ff */
[----:B------:R-:W-:Y:S01]  /*04a0*/  USHF.L.U32 UR10, UR10, 0x1, URZ ;  /* 0x000000010a0a7899 */ /* 0x000fe200080006ff */
[----:B------:R-:W1:Y:S03]  /*04b0*/  FENCE.VIEW.ASYNC.S ;  /* 0x00000000000073c6 */ /* 0x000e660000000000 */
[----:B-1----:R1:W2:Y:S01]  /*04c0*/  SYNCS.EXCH.64 URZ, [UR7+0x30], UR8 ;  /* 0x0000300807ff75b2 */ /* 0x0022a20008000100 */
[----:B------:R1:W3:Y:S07]  /*04d0*/  SYNCS.EXCH.64 URZ, [UR7+0x38], UR8 ;  /* 0x0000380807ff75b2 */ /* 0x0002ee0008000100 */
[----:B------:R1:W4:Y:S01]  /*04e0*/  SYNCS.EXCH.64 URZ, [UR7+0x40], UR10 ;  /* 0x0000400a07ff75b2 */ /* 0x0003220008000100 */
[----:B------:R1:W5:Y:S01]  /*04f0*/  SYNCS.EXCH.64 URZ, [UR7+0x48], UR10 ;  /* 0x0000480a07ff75b2 */ /* 0x0003620008000100 */
[----:B------:R-:W-:Y:S01]  /*0500*/  NOP ;  /* 0x0000000000007918 */ /* 0x000fe20000000000 */
.L_x_6:
[----:B------:R-:W-:Y:S01]  /*0510*/  NOP ;  /* 0x0000000000007918 */ /* 0x000fe20000000000 */
[----:B------:R-:W-:Y:S05]  /*0520*/  BRA.U !UP2, `(.L_x_7) ;  /* 0x000000010a087547 */ /* 0x000fea000b800000 */
[----:B--2345:R-:W-:Y:S01]  /*0530*/  UCGABAR_ARV ;  /* 0x00000000000079c7 */ /* 0x03cfe20008000000 */
[----:B------:R-:W-:Y:S05]  /*0540*/  BRA `(.L_x_8) ;  /* 0x0000000000047947 */ /* 0x000fea0003800000 */
.L_x_7:
[----:B--2345:R-:W-:Y:S01]  /*0550*/  NOP ;  /* 0x0000000000007918 */ /* 0x03cfe20000000000 */
.L_x_8:
[----:B------:R-:W-:Y:S05]  /*0560*/  BRA.U !UP2, `(.L_x_9) ;  /* 0x000000010a0c7547 */ /* 0x000fea000b800000 */
[----:B------:R-:W-:Y:S01]  /*0570*/  UCGABAR_WAIT ;  /* 0x0000000000007dc7 */ /* 0x000fe20008000000 */
[----:B------:R-:W-:Y:S01]  /*0580*/  CCTL.IVALL ;  /* 0x00000000ff00798f */ /* 0x000fe20002000000 */
[----:B------:R-:W-:Y:S05]  /*0590*/  BRA `(.L_x_10) ;  /* 0x0000000000047947 */ /* 0x000fea0003800000 */
.L_x_9:
[----:B------:R-:W-:Y:S06]  /*05a0*/  BAR.SYNC.DEFER_BLOCKING 0x0 ;  /* 0x0000000000007b1d */ /* 0x000fec0000010000 */
.L_x_10:
[----:B------:R-:W-:Y:S01]  /*05b0*/  NOP ;  /* 0x0000000000007918 */ /* 0x000fe20000000000 */
[----:B------:R-:W-:Y:S05]  /*05c0*/  BRA.U !UP2, `(.L_x_11) ;  /* 0x000000010a087547 */ /* 0x000fea000b800000 */
[----:B------:R-:W-:Y:S01]  /*05d0*/  UCGABAR_ARV ;  /* 0x00000000000079c7 */ /* 0x000fe20008000000 */
[----:B------:R-:W-:Y:S05]  /*05e0*/  BRA `(.L_x_12) ;  /* 0x0000000000047947 */ /* 0x000fea0003800000 */
.L_x_11:
[----:B------:R-:W-:Y:S01]  /*05f0*/  NOP ;  /* 0x0000000000007918 */ /* 0x000fe20000000000 */
.L_x_12:
[----:B------:R-:W-:Y:S05]  /*0600*/  BRA.U !UP2, `(.L_x_13) ;  /* 0x000000010a0c7547 */ /* 0x000fea000b800000 */
[----:B------:R-:W-:Y:S01]  /*0610*/  UCGABAR_WAIT ;  /* 0x0000000000007dc7 */ /* 0x000fe20008000000 */
[----:B------:R-:W-:Y:S01]  /*0620*/  CCTL.IVALL ;  /* 0x00000000ff00798f */ /* 0x000fe20002000000 */
[----:B------:R-:W-:Y:S05]  /*0630*/  BRA `(.L_x_14) ;  /* 0x0000000000047947 */ /* 0x000fea0003800000 */
.L_x_13:
[----:B------:R-:W-:Y:S06]  /*0640*/  BAR.SYNC.DEFER_BLOCKING 0x0 ;  /* 0x0000000000007b1d */ /* 0x000fec0000010000 */
.L_x_14:
[----:B------:R-:W2:Y:S01]  /*0650*/  LDCU.U8 UR20, c[0x0][0x5c8] ;  /* 0x0000b900ff1477ac */ /* 0x000ea20008000000 */
[----:B------:R-:W3:Y:S01]  /*0660*/  LDCU.U8 UR19, c[0x0][0x5c9] ;  /* 0x0000b920ff1377ac */ /* 0x000ee20008000000 */
[----:B------:R-:W4:Y:S01]  /*0670*/  LDCU.U8 UR18, c[0x0][0x5d4] ;  /* 0x0000ba80ff1277ac */ /* 0x000f220008000000 */
[----:B------:R-:W5:Y:S01]  /*0680*/  LDCU.U8 UR17, c[0x0][0x5d5] ;  /* 0x0000baa0ff1177ac */ /* 0x000f620008000000 */
[----:B------:R-:W1:Y:S01]  /*0690*/  LDCU.U8 UR16, c[0x0][0x5e0] ;  /* 0x0000bc00ff1077ac */ /* 0x000e620008000000 */
[----:B------:R-:W1:Y:S01]  /*06a0*/  LDCU.U8 UR15, c[0x0][0x5e1] ;  /* 0x0000bc20ff0f77ac */ /* 0x000e620008000000 */
[----:B------:R-:W-:Y:S05]  /*06b0*/  BRA.U UP4, `(.L_x_15) ;  /* 0x0000000904347547 */ /* 0x000fea000b800000 */
[----:B------:R-:W5:Y:S01]  /*06c0*/  S2UR UR26, SR_CTAID.Z ;  /* 0x00000000001a79c3 */ /* 0x000f620000002700 */
[----:B------:R-:W-:Y:S01]  /*06d0*/  UMOV UR25, 0x1 ;  /* 0x0000000100197882 */ /* 0x000fe20000000000 */
[----:B------:R-:W-:Y:S01]  /*06e0*/  UMOV UR24, URZ ;  /* 0x000000ff00187c82 */ /* 0x000fe20008000000 */
[----:B-----5:R-:W-:-:S09]  /*06f0*/  UISETP.GT.U32.AND UP0, UPT, UR26, 0xff, UPT ;  /* 0x000000ff1a00788c */ /* 0x020fd2000bf04070 */
[----:B------:R-:W-:Y:S05]  /*0700*/  BRA.U UP0, `(.L_x_16) ;  /* 0x0000000500d47547 */ /* 0x000fea000b800000 */
[----:B------:R-:W5:Y:S01]  /*0710*/  LDCU.64 UR4, c[0x0][0x5c0] ;  /* 0x0000b800ff0477ac */ /* 0x000f620008000a00 */
[----:B-1----:R-:W1:Y:S01]  /*0720*/  S2UR UR8, SR_CTAID.Y ;  /* 0x00000000000879c3 */ /* 0x002e620000002600 */
[----:B------:R-:W4:Y:S01]  /*0730*/  LDCU UR9, c[0x0][0x374] ;  /* 0x00006e80ff0977ac */ /* 0x000f220008000800 */
[----:B------:R-:W4:Y:S06]  /*0740*/  LDCU UR10, c[0x0][0x370] ;  /* 0x00006e00ff0a77ac */ /* 0x000f2c0008000800 */
[----:B------:R-:W3:Y:S01]  /*0750*/  S2UR UR13, SR_CgaCtaId ;  /* 0x00000000000d79c3 */ /* 0x000ee20000008800 */
[----:B------:R-:W2:Y:S01]  /*0760*/  LDCU.64 UR28, c[0x0][0x348] ;  /* 0x00006900ff1c77ac */ /* 0x000ea20008000a00 */
[----:B-----5:R-:W-:-:S04]  /*0770*/  UIMAD.WIDE.U32 UR6, UR26, UR5, URZ ;  /* 0x000000051a0672a5 */ /* 0x020fc8000f8e00ff */
[----:B------:R-:W-:Y:S02]  /*0780*/  UIADD3 UR5, UPT, UPT, UR26, -UR7, URZ ;  /* 0x800000071a057290 */ /* 0x000fe4000fffe0ff */
[----:B-1----:R-:W-:Y:S02]  /*0790*/  USHF.L.U32 UR8, UR8, 0x8, URZ ;  /* 0x0000000808087899 */ /* 0x002fe400080006ff */
[----:B--2---:R-:W-:-:S03]  /*07a0*/  USHF.R.U32.HI UR5, URZ, UR20, UR5 ;  /* 0x00000014ff057299 */ /* 0x004fc60008011605 */
[----:B------:R-:W1:Y:S01]  /*07b0*/  LDCU UR6, c[0x0][0x5d0] ;  /* 0x0000ba00ff0677ac */ /* 0x000e620008000800 */
[----:B------:R-:W-:Y:S02]  /*07c0*/  UIADD3 UR5, UPT, UPT, UR7, UR5, URZ ;  /* 0x0000000507057290 */ /* 0x000fe4000fffe0ff */
[----:B----4-:R-:W-:Y:S02]  /*07d0*/  UIMAD UR10, UR9, UR10, URZ ;  /* 0x0000000a090a72a4 */ /* 0x010fe4000f8e02ff */
[----:B---3--:R-:W-:Y:S01]  /*07e0*/  USHF.R.U32.HI UR11, URZ, UR19, UR5 ;  /* 0x00000013ff0b7299 */ /* 0x008fe20008011605 */
[----:B------:R-:W-:-:S03]  /*07f0*/  UMOV UR9, 0x400 ;  /* 0x0000040000097882 */ /* 0x000fc60000000000 */
[----:B------:R-:W-:Y:S02]  /*0800*/  UIADD3 UR11, UPT, UPT, -UR11, URZ, URZ ;  /* 0x000000ff0b0b7290 */ /* 0x000fe4000fffe1ff */
[----:B------:R-:W-:Y:S02]  /*0810*/  ULEA UR13, UR13, UR9, 0x18 ;  /* 0x000000090d0d7291 */ /* 0x000fe4000f8ec0ff */
[----:B------:R-:W-:Y:S01]  /*0820*/  UIMAD UR11, UR11, UR4, UR26 ;  /* 0x000000040b0b72a4 */ /* 0x000fe2000f8e021a */
[----:B------:R-:W2:Y:S03]  /*0830*/  LDCU.64 UR4, c[0x0][0x5d8] ;  /* 0x0000bb00ff0477ac */ /* 0x000ea60008000a00 */
[----:B-1----:R-:W-:-:S04]  /*0840*/  UIMAD.WIDE.U32 UR6, UR11, UR6, URZ ;  /* 0x000000060b0672a5 */ /* 0x002fc8000f8e00ff */
[----:B------:R-:W-:-:S04]  /*0850*/  UIADD3 UR6, UPT, UPT, UR11, -UR7, URZ ;  /* 0x800000070b067290 */ /* 0x000fc8000fffe0ff */
[----:B------:R-:W-:-:S04]  /*0860*/  USHF.R.U32.HI UR6, URZ, UR18, UR6 ;  /* 0x00000012ff067299 */ /* 0x000fc80008011606 */
[----:B------:R-:W-:Y:S01]  /*0870*/  UIADD3 UR6, UPT, UPT, UR7, UR6, URZ ;  /* 0x0000000607067290 */ /* 0x000fe2000fffe0ff */
[----:B------:R-:W1:Y:S03]  /*0880*/  LDCU UR7, c[0x0][0x378] ;  /* 0x00006f00ff0777ac */ /* 0x000e660008000800 */
[----:B------:R-:W-:-:S04]  /*0890*/  USHF.R.U32.HI UR6, URZ, UR17, UR6 ;  /* 0x00000011ff067299 */ /* 0x000fc80008011606 */
[----:B--2---:R-:W-:-:S07]  /*08a0*/  UIMAD.WIDE.U32 UR24, UR6, UR5, URZ ;  /* 0x00000005061872a5 */ /* 0x004fce000f8e00ff */
[----:B------:R-:W-:Y:S01]  /*08b0*/  UMOV UR23, UR25 ;  /* 0x0000001900177c82 */ /* 0x000fe20008000000 */
[----:B------:R-:W-:Y:S01]  /*08c0*/  UMOV UR24, URZ ;  /* 0x000000ff00187c82 */ /* 0x000fe20008000000 */
[----:B------:R-:W-:Y:S02]  /*08d0*/  UIADD3 UR5, UPT, UPT, UR6, -UR23, URZ ;  /* 0x8000001706057290 */ /* 0x000fe4000fffe0ff */
[----:B-1----:R-:W-:Y:S02]  /*08e0*/  UIMAD UR7, UR10, UR7, URZ ;  /* 0x000000070a0772a4 */ /* 0x002fe4000f8e02ff */
[----:B------:R-:W-:Y:S01]  /*08f0*/  USHF.R.U32.HI UR5, URZ, UR16, UR5 ;  /* 0x00000010ff057299 */ /* 0x000fe20008011605 */
[----:B------:R-:W-:-:S03]  /*0900*/  UMOV UR25, 0x1 ;  /* 0x0000000100197882 */ /* 0x000fc60000000000 */
[----:B------:R-:W-:Y:S02]  /*0910*/  UIADD3 UR5, UPT, UPT, UR23, UR5, URZ ;  /* 0x0000000517057290 */ /* 0x000fe4000fffe0ff */
[----:B------:R-:W-:Y:S02]  /*0920*/  ULOP3.LUT UR23, UR8, 0x100, URZ, 0xc0, !UPT ;  /* 0x0000010008177892 */ /* 0x000fe4000f8ec0ff */
[----:B------:R-:W-:-:S04]  /*0930*/  USHF.R.U32.HI UR14, URZ, UR15, UR5 ;  /* 0x0000000fff0e7299 */ /* 0x000fc80008011605 */
[----:B------:R-:W-:-:S03]  /*0940*/  UIADD3 UR14, UPT, UPT, -UR14, URZ, URZ ;  /* 0x000000ff0e0e7290 */ /* 0x000fc6000fffe1ff */
[----:B------:R-:W1:Y:S01]  /*0950*/  LDCU UR5, c[0x0][0x5cc] ;  /* 0x0000b980ff0577ac */ /* 0x000e620008000800 */
[----:B------:R-:W-:Y:S02]  /*0960*/  UIMAD UR4, UR14, UR4, UR6 ;  /* 0x000000040e0472a4 */ /* 0x000fe4000f8e0206 */
[----:B------:R-:W-:Y:S02]  /*0970*/  ULEA.HI UR14, UR7, UR7, URZ, 0x1 ;  /* 0x00000007070e7291 */ /* 0x000fe4000f8f08ff */
[----:B------:R-:W-:Y:S02]  /*0980*/  UIADD3 UR6, UPT, UPT, -UR6, URZ, URZ ;  /* 0x000000ff06067290 */ /* 0x000fe4000fffe1ff */
[----:B------:R-:W-:Y:S02]  /*0990*/  USHF.R.S32.HI UR14, URZ, 0x1, UR14 ;  /* 0x00000001ff0e7899 */ /* 0x000fe4000801140e */
[----:B-1----:R-:W-:-:S12]  /*09a0*/  UIMAD UR11, UR6, UR5, UR11 ;  /* 0x00000005060b72a4 */ /* 0x002fd8000f8e020b */
.L_x_20:
[----:B------:R-:W-:Y:S01]  /*09b0*/  USHF.L.U32 UR5, UR25, 0x1f, URZ ;  /* 0x0000001f19057899 */ /* 0x000fe200080006ff */
[----:B------:R-:W-:Y:S01]  /*09c0*/  HFMA2 R2, -RZ, RZ, 0, -2 ;  /* 0x0000c000ff027431 */ /* 0x000fe200000001ff */
[----:B------:R-:W-:Y:S02]  /*09d0*/  ULEA UR6, UR24, UR13, 0x3 ;  /* 0x0000000d18067291 */ /* 0x000fe4000f8e18ff */
[----:B------:R-:W-:Y:S02]  /*09e0*/  ULEA UR11, UR11, UR12, 0x1 ;  /* 0x0000000c0b0b7291 */ /* 0x000fe4000f8e08ff */
[----:B------:R-:W-:Y:S01]  /*09f0*/  MOV R0, UR5 ;  /* 0x0000000500007c02 */ /* 0x000fe20008000f00 */
[----:B------:R-:W-:Y:S02]  /*0a00*/  UIADD3 UR36, UP1, UPT, UR28, 0x40, URZ ;  /* 0x000000401c247890 */ /* 0x000fe4000ff3e0ff */
[----:B------:R-:W-:Y:S02]  /*0a10*/  UIADD3 UR34, UP0, UPT, UR28, 0xc0, URZ ;  /* 0x000000c01c227890 */ /* 0x000fe4000ff1e0ff */
[----:B----4-:R1:W2:Y:S01]  /*0a20*/  SYNCS.PHASECHK.TRANS64.TRYWAIT P2, [UR6+0x18], R0 ;  /* 0x00001800ff0075a7 */ /* 0x0102a20008041106 */
[----:B------:R-:W-:-:S02]  /*0a30*/  ULEA UR7, UR4, UR23, 0x9 ;  /* 0x0000001704077291 */ /* 0x000fc4000f8e48ff */
[----:B------:R-:W-:Y:S02]  /*0a40*/  UIADD3.X UR37, UPT, UPT, URZ, UR29, URZ, UP1, !UPT ;  /* 0x0000001dff257290 */ /* 0x000fe40008ffe4ff */
[----:B------:R-:W-:Y:S02]  /*0a50*/  UIADD3.X UR35, UPT, UPT, URZ, UR29, URZ, UP0, !UPT ;  /* 0x0000001dff237290 */ /* 0x000fe400087fe4ff */
[----:B------:R-:W-:Y:S01]  /*0a60*/  USHF.L.U32 UR11, UR11, 0x6, URZ ;  /* 0x000000060b0b7899 */ /* 0x000fe200080006ff */
[----:B------:R-:W-:-:S11]  /*0a70*/  UMOV UR32, URZ ;  /* 0x000000ff00207c82 */ /* 0x000fd60008000000 */
.L_x_19:
[----:B---3--:R-:W-:Y:S02]  /*0a80*/  UIADD3 UR6, UPT, UPT, UR24, 0x1, URZ ;  /* 0x0000000118067890 */ /* 0x008fe4000fffe0ff */
[----:B------:R-:W-:Y:S02]  /*0a90*/  ULEA UR8, UR24, UR12, 0x1 ;  /* 0x0000000c18087291 */ /* 0x000fe4000f8e08ff */
[----:B------:R-:W-:Y:S02]  /*0aa0*/  ULEA UR4, UR24, UR13, 0xf ;  /* 0x0000000d18047291 */ /* 0x000fe4000f8e78ff */
[----:B------:R-:W-:Y:S02]  /*0ab0*/  UISETP.NE.AND UP1, UPT, UR6, 0x3, UPT ;  /* 0x000000030600788c */ /* 0x000fe4000bf25270 */
[----:B------:R-:W-:Y:S02]  /*0ac0*/  USHF.L.U32 UR10, UR32, 0x7, URZ ;  /* 0x00000007200a7899 */ /* 0x000fe400080006ff */
[----:B------:R-:W-:-:S02]  /*0ad0*/  ULEA UR8, UR8, UR13, 0xd ;  /* 0x0000000d08087291 */ /* 0x000fc4000f8e68ff */
[----:B------:R-:W-:Y:S02]  /*0ae0*/  UIADD3 UR4, UPT, UPT, UR4, 0x18400, URZ ;  /* 0x0001840004047890 */ /* 0x000fe4000fffe0ff */
[----:B------:R-:W-:Y:S02]  /*0af0*/  USEL UR5, URZ, 0x1, UP1 ;  /* 0x00000001ff057887 */ /* 0x000fe40008800000 */
[----:B------:R-:W-:Y:S02]  /*0b00*/  UISETP.GT.U32.AND UP0, UPT, UR32, 0x1e, UPT ;  /* 0x0000001e2000788c */ /* 0x000fe4000bf04070 */
[----:B------:R-:W-:Y:S01]  /*0b10*/  ULEA UR9, UR24, UR13, 0x3 ;  /* 0x0000000d18097291 */ /* 0x000fe2000f8e18ff */
[----:B--2-4-:R-:W-:Y:S11]  /*0b20*/  @P2 BRA `(.L_x_17) ;  /* 0x0000000000102947 */ /* 0x014ff60003800000 */
[----:B------:R-:W-:-:S06]  /*0b30*/  USHF.L.U32 UR24, UR25, 0x1f, URZ ;  /* 0x0000001f19187899 */ /* 0x000fcc00080006ff */
[----:B-1----:R-:W-:-:S04]  /*0b40*/  MOV R0, UR24 ;  /* 0x0000001800007c02 */ /* 0x002fc80008000f00 */
[----:B------:R-:W1:Y:S02]  /*0b50*/  SYNCS.PHASECHK.TRANS64.TRYWAIT P0, [UR9+0x18], R0 ;  /* 0x00001800ff0075a7 */ /* 0x000e640008001109 */
[----:B-1----:R-:W-:Y:S05]  /*0b60*/  @!P0 BRA `(.L_x_18) ;  /* 0x0000003000d08947 */ /* 0x002fea0003800000 */
.L_x_17:
[----:B------:R-:W-:Y:S02]  /*0b70*/  ELECT P1, URZ, PT ;  /* 0x0000000000ff782f */ /* 0x000fe40003820000 */
[----:B------:R-:W-:Y:S01]  /*0b80*/  PLOP3.LUT P0, PT, PT, PT, UP0, 0x80, 0x8 ;  /* 0x000000000008781c */ /* 0x000fe20003f0f008 */
[----:B------:R-:W-:Y:S01]  /*0b90*/  ULOP3.LUT UR25, UR25, UR5, URZ, 0x3c, !UPT ;  /* 0x0000000519197292 */ /* 0x000fe2000f8e3cff */
[----:B------:R-:W-:Y:S01]  /*0ba0*/  PLOP3.LUT P2, PT, PT, PT, PT, 0x80, 0x8 ;  /* 0x000000000008781c */ /* 0x000fe20003f4f070 */
[----:B------:R-:W-:Y:S02]  /*0bb0*/  USEL UR24, UR6, URZ, UP1 ;  /* 0x000000ff06187287 */ /* 0x000fe40008800000 */
[----:B------:R-:W-:Y:S02]  /*0bc0*/  UIADD3 UR8, UPT, UPT, UR8, 0xc400, URZ ;  /* 0x0000c40008087890 */ /* 0x000fe4000fffe0ff */
[----:B------:R-:W-:Y:S02]  /*0bd0*/  @!UP0 USHF.L.U32 UR30, UR25, 0x1f, URZ ;  /* 0x0000001f191e8899 */ /* 0x000fe400080006ff */
[----:B------:R-:W-:Y:S01]  /*0be0*/  @!UP0 ULEA UR31, UR24, UR13, 0x3 ;  /* 0x0000000d181f8291 */ /* 0x000fe2000f8e18ff */
[----:B------:R-:W-:Y:S01]  /*0bf0*/  UMOV UR27, 0x30000 ;  /* 0x00030000001b7882 */ /* 0x000fe20000000000 */
[----:B------:R-:W-:-:S02]  /*0c00*/  UMOV UR5, UR9 ;  /* 0x0000000900057c82 */ /* 0x000fc40008000000 */
[----:B-1----:R-:W-:Y:S01]  /*0c10*/  IMAD.U32 R0, RZ, RZ, UR30 ;  /* 0x0000001eff007e24 */ /* 0x002fe2000f8e00ff */
[----:B------:R-:W-:Y:S01]  /*0c20*/  UMOV UR6, UR10 ;  /* 0x0000000a00067c82 */ /* 0x000fe20008000000 */
[----:B------:R3:W-:Y:S01]  /*0c30*/  @P1 SYNCS.ARRIVE.TRANS64 RZ, [UR9], R2 ;  /* 0x00000002ffff19a7 */ /* 0x0007e20008000009 */
[----:B------:R3:W-:Y:S01]  /*0c40*/  UTMALDG.2D.MULTICAST [UR8], [UR36], UR27, desc[URZ] ;  /* 0x0000ff08240073b4 */ /* 0x0007e2000800981b */
[----:B------:R-:W-:-:S04]  /*0c50*/  UIADD3 UR32, UPT, UPT, UR32, 0x1, URZ ;  /* 0x0000000120207890 */ /* 0x000fc8000fffe0ff */
[----:B------:R-:W-:Y:S01]  /*0c60*/  UISETP.NE.AND UP0, UPT, UR32, 0x20, UPT ;  /* 0x000000202000788c */ /* 0x000fe2000bf05270 */
[----:B------:R3:W-:Y:S01]  /*0c70*/  UTMALDG.2D [UR4], [UR34], desc[URZ] ;  /* 0x0000ff04220075b4 */ /* 0x0007e20008009000 */
[----:B------:R3:W4:Y:S07]  /*0c80*/  @!P0 SYNCS.PHASECHK.TRANS64.TRYWAIT P2, [UR31+0x18], R0 ;  /* 0x00001800ff0085a7 */ /* 0x00072e000804111f */
[----:B------:R-:W-:Y:S05]  /*0c90*/  BRA.U UP0, `(.L_x_19) ;  /* 0xfffffffd00787547 */ /* 0x000fea000b83ffff */
[----:B---3--:R-:W1:Y:S01]  /*0ca0*/  LDCU.64 UR4, c[0x0][0x5c0] ;  /* 0x0000b800ff0477ac */ /* 0x008e620008000a00 */
[----:B------:R-:W-:-:S04]  /*0cb0*/  UIADD3 UR26, UPT, UPT, UR14, UR26, URZ ;  /* 0x0000001a0e1a7290 */ /* 0x000fc8000fffe0ff */
[----:B------:R-:W-:Y:S02]  /*0cc0*/  UISETP.GE.AND UP0, UPT, UR26, 0x100, UPT ;  /* 0x000001001a00788c */ /* 0x000fe4000bf06270 */
[----:B-1----:R-:W-:Y:S01]  /*0cd0*/  UIMAD.WIDE.U32 UR6, UR26, UR5, URZ ;  /* 0x000000051a0672a5 */ /* 0x002fe2000f8e00ff */
[----:B------:R-:W1:Y:S03]  /*0ce0*/  LDCU UR5, c[0x0][0x5d0] ;  /* 0x0000ba00ff0577ac */ /* 0x000e660008000800 */
[----:B------:R-:W-:-:S04]  /*0cf0*/  UIADD3 UR6, UPT, UPT, UR26, -UR7, URZ ;  /* 0x800000071a067290 */ /* 0x000fc8000fffe0ff */
[----:B------:R-:W-:-:S04]  /*0d00*/  USHF.R.U32.HI UR6, URZ, UR20, UR6 ;  /* 0x00000014ff067299 */ /* 0x000fc80008011606 */
[----:B------:R-:W-:-:S04]  /*0d10*/  UIADD3 UR7, UPT, UPT, UR7, UR6, URZ ;  /* 0x0000000607077290 */ /* 0x000fc8000fffe0ff */
[----:B------:R-:W-:-:S04]  /*0d20*/  USHF.R.U32.HI UR7, URZ, UR19, UR7 ;  /* 0x00000013ff077299 */ /* 0x000fc80008011607 */
[----:B------:R-:W-:-:S04]  /*0d30*/  UIADD3 UR7, UPT, UPT, -UR7, URZ, URZ ;  /* 0x000000ff07077290 */ /* 0x000fc8000fffe1ff */
[----:B------:R-:W-:-:S04]  /*0d40*/  UIMAD UR7, UR4, UR7, UR26 ;  /* 0x00000007040772a4 */ /* 0x000fc8000f8e021a */
[----:B-1----:R-:W-:Y:S01]  /*0d50*/  UIMAD.WIDE.U32 UR8, UR7, UR5, URZ ;  /* 0x00000005070872a5 */ /* 0x002fe2000f8e00ff */
[----:B------:R-:W1:Y:S03]  /*0d60*/  LDCU.64 UR4, c[0x0][0x5d8] ;  /* 0x0000bb00ff0477ac */ /* 0x000e660008000a00 */
[----:B------:R-:W-:-:S04]  /*0d70*/  UIADD3 UR6, UPT, UPT, UR7, -UR9, URZ ;  /* 0x8000000907067290 */ /* 0x000fc8000fffe0ff */
[----:B------:R-:W-:-:S04]  /*0d80*/  USHF.R.U32.HI UR6, URZ, UR18, UR6 ;  /* 0x00000012ff067299 */ /* 0x000fc80008011606 */
[----:B------:R-:W-:-:S04]  /*0d90*/  UIADD3 UR6, UPT, UPT, UR9, UR6, URZ ;  /* 0x0000000609067290 */ /* 0x000fc8000fffe0ff */
[----:B------:R-:W-:-:S04]  /*0da0*/  USHF.R.U32.HI UR6, URZ, UR17, UR6 ;  /* 0x00000011ff067299 */ /* 0x000fc80008011606 */
[----:B-1----:R-:W-:Y:S01]  /*0db0*/  UIMAD.WIDE.U32 UR8, UR6, UR5, URZ ;  /* 0x00000005060872a5 */ /* 0x002fe2000f8e00ff */
[----:B------:R-:W1:Y:S03]  /*0dc0*/  LDCU UR5, c[0x0][0x5cc] ;  /* 0x0000b980ff0577ac */ /* 0x000e660008000800 */
[----:B------:R-:W-:-:S04]  /*0dd0*/  UIADD3 UR8, UPT, UPT, UR6, -UR9, URZ ;  /* 0x8000000906087290 */ /* 0x000fc8000fffe0ff */
[----:B------:R-:W-:-:S04]  /*0de0*/  USHF.R.U32.HI UR8, URZ, UR16, UR8 ;  /* 0x00000010ff087299 */ /* 0x000fc80008011608 */
[----:B------:R-:W-:Y:S02]  /*0df0*/  UIADD3 UR8, UPT, UPT, UR9, UR8, URZ ;  /* 0x0000000809087290 */ /* 0x000fe4000fffe0ff */
[----:B------:R-:W-:Y:S02]  /*0e00*/  UIADD3 UR9, UPT, UPT, -UR6, URZ, URZ ;  /* 0x000000ff06097290 */ /* 0x000fe4000fffe1ff */
[----:B------:R-:W-:Y:S02]  /*0e10*/  USHF.R.U32.HI UR8, URZ, UR15, UR8 ;  /* 0x0000000fff087299 */ /* 0x000fe40008011608 */
[----:B-1----:R-:W-:Y:S02]  /*0e20*/  UIMAD UR11, UR5, UR9, UR7 ;  /* 0x00000009050b72a4 */ /* 0x002fe4000f8e0207 */
[----:B------:R-:W-:-:S04]  /*0e30*/  UIADD3 UR8, UPT, UPT, -UR8, URZ, URZ ;  /* 0x000000ff08087290 */ /* 0x000fc8000fffe1ff */
[----:B------:R-:W-:Y:S01]  /*0e40*/  UIMAD UR4, UR4, UR8, UR6 ;  /* 0x00000008040472a4 */ /* 0x000fe2000f8e0206 */
[----:B------:R-:W-:Y:S11]  /*0e50*/  BRA.U !UP0, `(.L_x_20) ;  /* 0xfffffff908d47547 */ /* 0x000ff6000b83ffff */
.L_x_16:
[----:B------:R-:W5:Y:S01]  /*0e60*/  S2UR UR4, SR_CgaCtaId ;  /* 0x00000000000479c3 */ /* 0x000f620000008800 */
[----:B------:R-:W-:Y:S02]  /*0e70*/  UISETP.NE.AND UP0, UPT, UR24, 0x2, UPT ;  /* 0x000000021800788c */ /* 0x000fe4000bf05270 */
[----:B------:R-:W-:Y:S01]  /*0e80*/  UIADD3 UR5, UPT, UPT, UR24, 0x2, URZ ;  /* 0x0000000218057890 */ /* 0x000fe2000fffe0ff */
[----:B------:R-:W-:-:S03]  /*0e90*/  UMOV UR6, 0x400 ;  /* 0x0000040000067882 */ /* 0x000fc60000000000 */
[----:B------:R-:W-:-:S04]  /*0ea0*/  USEL UR5, UR5, 0x1, UP0 ;  /* 0x0000000105057887 */ /* 0x000fc80008000000 */
[----:B------:R-:W-:-:S04]  /*0eb0*/  UISETP.NE.AND UP0, UPT, UR5, 0x3, UPT ;  /* 0x000000030500788c */ /* 0x000fc8000bf05270 */
[----:B------:R-:W-:Y:S02]  /*0ec0*/  UISETP.EQ.XOR UP1, UPT, UR24, 0x2, !UP0 ;  /* 0x000000021800788c */ /* 0x000fe4000c722a70 */
[----:B------:R-:W-:Y:S02]  /*0ed0*/  USEL UR5, UR5, URZ, UP0 ;  /* 0x000000ff05057287 */ /* 0x000fe40008000000 */
[----:B-1----:R-:W-:-:S04]  /*0ee0*/  USEL UR7, URZ, 0x1, !UP1 ;  /* 0x00000001ff077887 */ /* 0x002fc8000c800000 */
[----:B------:R-:W-:Y:S02]  /*0ef0*/  ULOP3.LUT UR7, UR25, UR7, URZ, 0x3c, !UPT ;  /* 0x0000000719077292 */ /* 0x000fe4000f8e3cff */
[----:B-----5:R-:W-:Y:S02]  /*0f00*/  ULEA UR6, UR4, UR6, 0x18 ;  /* 0x0000000604067291 */ /* 0x020fe4000f8ec0ff */
[----:B------:R-:W-:Y:S02]  /*0f10*/  USHF.L.U32 UR7, UR7, 0x1f, URZ ;  /* 0x0000001f07077899 */ /* 0x000fe400080006ff */
[----:B------:R-:W-:-:S04]  /*0f20*/  ULEA UR5, UR5, UR6, 0x3 ;  /* 0x0000000605057291 */ /* 0x000fc8000f8e18ff */
[----:B------:R-:W-:-:S05]  /*0f30*/  MOV R0, UR7 ;  /* 0x0000000700007c02 */ /* 0x000fca0008000f00 */
[----:B------:R-:W1:Y:S02]  /*0f40*/  SYNCS.PHASECHK.TRANS64.TRYWAIT P0, [UR5+0x18], R0 ;  /* 0x00001800ff0075a7 */ /* 0x000e640008001105 */
[----:B-1----:R-:W-:Y:S05]  /*0f50*/  @!P0 BRA `(.L_x_21) ;  /* 0x0000002c00f48947 */ /* 0x002fea0003800000 */
.L_x_47:
[----:B------:R-:W-:-:S13]  /*0f60*/  ELECT P0, URZ, PT ;  /* 0x0000000000ff782f */ /* 0x000fda0003800000 */
[----:B-1----:R-:W-:-:S04]  /*0f70*/  @P0 MOV R0, 0xc000 ;  /* 0x0000c00000000802 */ /* 0x002fc80000000f00 */
[----:B------:R1:W-:Y:S03]  /*0f80*/  @P0 SYNCS.ARRIVE.TRANS64 RZ, [UR5], R0 ;  /* 0x00000000ffff09a7 */ /* 0x0003e60008000005 */
.L_x_15:
[----:B------:R-:W-:-:S09]  /*0f90*/  UISETP.NE.AND UP0, UPT, UR21, 0x4, UPT ;  /* 0x000000041500788c */ /* 0x000fd2000bf05270 */
[----:B------:R-:W-:Y:S05]  /*0fa0*/  BRA.U UP0, `(.L_x_22) ;  /* 0x0000000900007547 */ /* 0x000fea000b800000 */
[----:B------:R-:W5:Y:S08]  /*0fb0*/  S2UR UR14, SR_CTAID.Z ;  /* 0x00000000000e79c3 */ /* 0x000f700000002700 */
[----:B------:R-:W-:Y:S01]  /*0fc0*/  BAR.SYNC.DEFER_BLOCKING 0x2, 0xa0 ;  /* 0x0082800000007b1d */ /* 0x000fe20000010000 */
[----:B------:R-:W-:Y:S01]  /*0fd0*/  HFMA2 R6, -RZ, RZ, 0, 5.9604644775390625e-08 ;  /* 0x00000001ff067431 */ /* 0x000fe200000001ff */
[----:B------:R-:W-:Y:S01]  /*0fe0*/  MOV R5, 0x1 ;  /* 0x0000000100057802 */ /* 0x000fe20000000f00 */
[----:B-----5:R-:W-:-:S09]  /*0ff0*/  UISETP.GT.U32.AND UP0, UPT, UR14, 0xff, UPT ;  /* 0x000000ff0e00788c */ /* 0x020fd2000bf04070 */
[----:B------:R-:W-:Y:S05]  /*1000*/  BRA.U UP0, `(.L_x_23) ;  /* 0x0000000500b47547 */ /* 0x000fea000b800000 */
[----:B------:R-:W-:Y:S01]  /*1010*/  UMOV UR5, 0x400 ;  /* 0x0000040000057882 */ /* 0x000fe20000000000 */
[----:B-1----:R-:W1:Y:S01]  /*1020*/  LDCU UR9, c[0x0][0x374] ;  /* 0x00006e80ff0977ac */ /* 0x002e620008000800 */
[----:B------:R-:W-:Y:S01]  /*1030*/  MOV R5, 0x1 ;  /* 0x0000000100057802 */ /* 0x000fe20000000f00 */
[----:B------:R-:W-:Y:S01]  /*1040*/  ULEA UR4, UR4, UR5, 0x18 ;  /* 0x0000000504047291 */ /* 0x000fe2000f8ec0ff */
[----:B------:R-:W1:Y:S01]  /*1050*/  LDCU UR8, c[0x0][0x370] ;  /* 0x00006e00ff0877ac */ /* 0x000e620008000800 */
[----:B------:R-:W5:Y:S07]  /*1060*/  LDCU UR5, c[0x0][0x378] ;  /* 0x00006f00ff0577ac */ /* 0x000f6e0008000800 */
[----:B------:R-:W4:Y:S01]  /*1070*/  LDS R0, [UR4+0x58] ;  /* 0x00005804ff007984 */ /* 0x000f220008000800 */
[----:B------:R-:W-:Y:S01]  /*1080*/  UMOV UR45, 0x8402010 ;  /* 0x08402010002d7882 */ /* 0x000fe20000000000 */
[----:B------:R-:W-:-:S02]  /*1090*/  UIADD3 UR7, UPT, UPT, UR4, 0xc400, URZ ;  /* 0x0000c40004077890 */ /* 0x000fc4000fffe0ff */
[----:B------:R-:W-:Y:S02]  /*10a0*/  UIADD3 UR6, UPT, UPT, UR4, 0x18400, URZ ;  /* 0x0001840004067890 */ /* 0x000fe4000fffe0ff */
[----:B------:R-:W-:Y:S02]  /*10b0*/  USEL UR44, URZ, 0x4000, UP6 ;  /* 0x00004000ff2c7887 */ /* 0x000fe4000b000000 */
[----:B------:R-:W-:Y:S02]  /*10c0*/  USEL UR45, UR45, 0x8400010, !UP5 ;  /* 0x084000102d2d7887 */ /* 0x000fe4000e800000 */
[----:B------:R-:W-:Y:S02]  /*10d0*/  USHF.R.U32.HI UR7, URZ, 0x4, UR7 ;  /* 0x00000004ff077899 */ /* 0x000fe40008011607 */
[----:B-1----:R-:W-:Y:S02]  /*10e0*/  UIMAD UR8, UR9, UR8, URZ ;  /* 0x00000008090872a4 */ /* 0x002fe4000f8e02ff */
[----:B------:R-:W-:-:S02]  /*10f0*/  USHF.R.U32.HI UR6, URZ, 0x4, UR6 ;  /* 0x00000004ff067899 */ /* 0x000fc40008011606 */
[----:B-----5:R-:W-:Y:S02]  /*1100*/  UIMAD UR5, UR8, UR5, URZ ;  /* 0x00000005080572a4 */ /* 0x020fe4000f8e02ff */
[----:B------:R-:W-:Y:S02]  /*1110*/  UIADD3 UR45, UPT, UPT, UR44, UR45, URZ ;  /* 0x0000002d2c2d7290 */ /* 0x000fe4000fffe0ff */
[----:B------:R-:W-:Y:S02]  /*1120*/  ULOP3.LUT UR24, UR22, 0x3, URZ, 0xfc, !UPT ;  /* 0x0000000316187892 */ /* 0x000fe4000f8efcff */
[----:B------:R-:W-:Y:S02]  /*1130*/  ULOP3.LUT UR10, UR7, 0x3fc0, URZ, 0xc0, !UPT ;  /* 0x00003fc0070a7892 */ /* 0x000fe4000f8ec0ff */
[----:B------:R-:W-:Y:S02]  /*1140*/  ULOP3.LUT UR11, UR6, 0x3fc0, URZ, 0xc0, !UPT ;  /* 0x00003fc0060b7892 */ /* 0x000fe4000f8ec0ff */
[----:B------:R-:W-:-:S02]  /*1150*/  ULEA.HI UR33, UR5, UR5, URZ, 0x1 ;  /* 0x0000000505217291 */ /* 0x000fc4000f8f08ff */
[----:B------:R-:W-:Y:S02]  /*1160*/  ULOP3.LUT UR22, UR22, 0xffff, URZ, 0xc0, !UPT ;  /* 0x0000ffff16167892 */ /* 0x000fe4000f8ec0ff */
[----:B------:R-:W-:Y:S02]  /*1170*/  ULOP3.LUT UR24, UR24, 0xffff, URZ, 0xc0, !UPT ;  /* 0x0000ffff18187892 */ /* 0x000fe4000f8ec0ff */
[----:B------:R-:W-:Y:S02]  /*1180*/  ULOP3.LUT UR10, UR10, 0x10000, URZ, 0xfc, !UPT ;  /* 0x000100000a0a7892 */ /* 0x000fe4000f8efcff */
[----:B------:R-:W-:Y:S02]  /*1190*/  ULOP3.LUT UR11, UR11, 0x10000, URZ, 0xfc, !UPT ;  /* 0x000100000b0b7892 */ /* 0x000fe4000f8efcff */
[----:B------:R-:W-:Y:S01]  /*11a0*/  USHF.R.S32.HI UR33, URZ, 0x1, UR33 ;  /* 0x00000001ff217899 */ /* 0x000fe20008011421 */
[----:B------:R-:W-:Y:S01]  /*11b0*/  UMOV UR32, URZ ;  /* 0x000000ff00207c82 */ /* 0x000fe20008000000 */
[----:B------:R-:W-:Y:S01]  /*11c0*/  UMOV UR31, URZ ;  /* 0x000000ff001f7c82 */ /* 0x000fe20008000000 */
[----:B----4-:R-:W-:Y:S01]  /*11d0*/  R2UR UR34, R0 ;  /* 0x00000000002272ca */ /* 0x010fe200000e0000 */
[----:B------:R-:W-:Y:S01]  /*11e0*/  UMOV UR29, URZ ;  /* 0x000000ff001d7c82 */ /* 0x000fe20008000000 */
[----:B------:R-:W-:Y:S01]  /*11f0*/  UMOV UR44, URZ ;  /* 0x000000ff002c7c82 */ /* 0x000fe20008000000 */
[----:B------:R-:W-:Y:S01]  /*1200*/  UMOV UR40, URZ ;  /* 0x000000ff00287c82 */ /* 0x000fe20008000000 */
[----:B------:R-:W-:Y:S01]  /*1210*/  UMOV UR41, UR45 ;  /* 0x0000002d00297c82 */ /* 0x000fe20008000000 */
[----:B------:R-:W-:Y:S01]  /*1220*/  UMOV UR38, URZ ;  /* 0x000000ff00267c82 */ /* 0x000fe20008000000 */
[----:B------:R-:W-:Y:S01]  /*1230*/  UMOV UR39, UR45 ;  /* 0x0000002d00277c82 */ /* 0x000fe20008000000 */
[----:B------:R-:W-:Y:S01]  /*1240*/  UMOV UR36, URZ ;  /* 0x000000ff00247c82 */ /* 0x000fe20008000000 */
[----:B------:R-:W-:-:S07]  /*1250*/  UMOV UR37, UR45 ;  /* 0x0000002d00257c82 */ /* 0x000fce0008000000 */
.L_x_28:
[----:B------:R-:W-:Y:S01]  /*1260*/  USHF.L.U32 UR5, UR31, 0x1f, URZ ;  /* 0x0000001f1f057899 */ /* 0x000fe200080006ff */
[----:B------:R-:W-:Y:S01]  /*1270*/  SHF.L.U32 R2, R5, 0x1f, RZ ;  /* 0x0000001f05027819 */ /* 0x000fe200000006ff */
[----:B------:R-:W-:Y:S02]  /*1280*/  ULEA UR6, UR29, UR4, 0x3 ;  /* 0x000000041d067291 */ /* 0x000fe4000f8e18ff */
[----:B-1----:R-:W-:Y:S02]  /*1290*/  ULEA UR7, UR32, UR4, 0x3 ;  /* 0x0000000420077291 */ /* 0x002fe4000f8e18ff */
[----:B----4-:R-:W-:Y:S01]  /*12a0*/  MOV R0, UR5 ;  /* 0x0000000500007c02 */ /* 0x010fe20008000f00 */
[----:B------:R-:W-:Y:S02]  /*12b0*/  ULEA UR9, UR32, UR34, 0x8 ;  /* 0x0000002220097291 */ /* 0x000fe4000f8e40ff */
[----:B------:R-:W-:Y:S02]  /*12c0*/  UIADD3 UR14, UPT, UPT, UR33, UR14, URZ ;  /* 0x0000000e210e7290 */ /* 0x000fe4000fffe0ff */
[----:B-----5:R1:W4:Y:S01]  /*12d0*/  SYNCS.PHASECHK.TRANS64.TRYWAIT P1, [UR6], R0 ;  /* 0x00000000ff0075a7 */ /* 0x0203220008021106 */
[----:B------:R-:W-:Y:S01]  /*12e0*/  UPLOP3.LUT UP2, UPT, UPT, UPT, UPT, 0x40, 0x4 ;  /* 0x000000000004789c */ /* 0x000fe20003f4e870 */
[----:B------:R-:W5:Y:S02]  /*12f0*/  SYNCS.PHASECHK.TRANS64.TRYWAIT P0, [UR7+0x40], R2 ;  /* 0x00004002ff0075a7 */ /* 0x000f640008001107 */
[----:B-1--45:R-:W-:Y:S08]  /*1300*/  @!P0 BRA `(.L_x_24) ;  /* 0x0000002c00288947 */ /* 0x032ff00003800000 */
.L_x_49:
[----:B------:R-:W-:-:S05]  /*1310*/  UMOV UR27, URZ ;  /* 0x000000ff001b7c82 */ /* 0x000fca0008000000 */
.L_x_27:
[----:B------:R-:W-:Y:S02]  /*1320*/  UIADD3 UR13, UPT, UPT, UR29, 0x1, URZ ;  /* 0x000000011d0d7890 */ /* 0x000fe4000fffe0ff */
[----:B------:R-:W-:Y:S02]  /*1330*/  UISETP.GT.U32.AND UP0, UPT, UR27, 0x1e, UPT ;  /* 0x0000001e1b00788c */ /* 0x000fe4000bf04070 */
[----:B----4-:R-:W-:Y:S02]  /*1340*/  ULEA UR48, UR29, UR11, 0xb ;  /* 0x0000000b1d307291 */ /* 0x010fe4000f8e58ff */
[----:B------:R-:W-:Y:S02]  /*1350*/  ULEA UR46, UR29, UR10, 0xa ;  /* 0x0000000a1d2e7291 */ /* 0x000fe4000f8e50ff */
[----:B------:R-:W-:Y:S01]  /*1360*/  ULEA UR5, UR29, UR4, 0x3 ;  /* 0x000000041d057291 */ /* 0x000fe2000f8e18ff */
[----:B------:R-:W-:Y:S01]  /*1370*/  PLOP3.LUT P0, PT, PT, PT, UP0, 0x80, 0x8 ;  /* 0x000000000008781c */ /* 0x000fe20003f0f008 */
[----:B------:R-:W-:Y:S02]  /*1380*/  UISETP.NE.AND UP1, UPT, UR13, 0x3, UPT ;  /* 0x000000030d00788c */ /* 0x000fe4000bf25270 */
[----:B------:R-:W-:Y:S02]  /*1390*/  UIADD3 UR42, UPT, UPT, UR48, 0x2, URZ ;  /* 0x00000002302a7890 */ /* 0x000fe4000fffe0ff */
[----:B------:R-:W-:Y:S02]  /*13a0*/  UIADD3 UR30, UPT, UPT, UR46, 0x2, URZ ;  /* 0x000000022e1e7890 */ /* 0x000fe4000fffe0ff */
[----:B------:R-:W-:Y:S02]  /*13b0*/  UIADD3 UR28, UPT, UPT, UR48, 0x4, URZ ;  /* 0x00000004301c7890 */ /* 0x000fe4000fffe0ff */
[----:B------:R-:W-:Y:S02]  /*13c0*/  UIADD3 UR26, UPT, UPT, UR46, 0x4, URZ ;  /* 0x000000042e1a7890 */ /* 0x000fe4000fffe0ff */
[----:B------:R-:W-:Y:S02]  /*13d0*/  UIADD3 UR6, UPT, UPT, UR48, 0x6, URZ ;  /* 0x0000000630067890 */ /* 0x000fe4000fffe0ff */
[----:B------:R-:W-:Y:S02]  /*13e0*/  UIADD3 UR8, UPT, UPT, UR46, 0x6, URZ ;  /* 0x000000062e087890 */ /* 0x000fe4000fffe0ff */
[----:B------:R-:W-:Y:S02]  /*13f0*/  UIADD3 UR25, UPT, UPT, UR5, 0x18, URZ ;  /* 0x0000001805197890 */ /* 0x000fe4000fffe0ff */
[----:B------:R-:W-:Y:S02]  /*1400*/  USEL UR23, URZ, 0x1, UP1 ;  /* 0x00000001ff177887 */ /* 0x000fe40008800000 */
[----:B------:R-:W-:Y:S01]  /*1410*/  USEL UR29, UR13, URZ, UP1 ;  /* 0x000000ff0d1d7287 */ /* 0x000fe20008800000 */
[----:B------:R-:W-:Y:S01]  /*1420*/  UMOV UR49, 0x40004040 ;  /* 0x4000404000317882 */ /* 0x000fe20000000000 */
[----:B------:R-:W-:Y:S01]  /*1430*/  UMOV UR47, 0x40004040 ;  /* 0x40004040002f7882 */ /* 0x000fe20000000000 */
[----:B------:R-:W-:Y:S01]  /*1440*/  UMOV UR43, 0x40004040 ;  /* 0x40004040002b7882 */ /* 0x000fe20000000000 */
[----:B-----5:R-:W-:Y:S08]  /*1450*/  @P1 BRA `(.L_x_25) ;  /* 0x0000000000101947 */ /* 0x020ff00003800000 */
[----:B------:R-:W-:Y:S06]  /*1460*/  USHF.L.U32 UR13, UR31, 0x1f, URZ ;  /* 0x0000001f1f0d7899 */ /* 0x000fec00080006ff */
[----:B-1----:R-:W-:Y:S04]  /*1470*/  MOV R0, UR13 ;  /* 0x0000000d00007c02 */ /* 0x002fe80008000f00 */
[----:B------:R-:W1:Y:S02]  /*1480*/  SYNCS.PHASECHK.TRANS64.TRYWAIT P1, [UR5], R0 ;  /* 0x00000000ff0075a7 */ /* 0x000e640008021105 */
[----:B-1----:R-:W-:Y:S05]  /*1490*/  @!P1 BRA `(.L_x_26) ;  /* 0x0000002800e49947 */ /* 0x002fea0003800000 */
.L_x_25:
[----:B------:R-:W-:Y:S01]  /*14a0*/  ULOP3.LUT UR31, UR31, UR23, URZ, 0x3c, !UPT ;  /* 0x000000171f1f7292 */ /* 0x000fe2000f8e3cff */
[----:B------:R-:W-:Y:S01]  /*14b0*/  PLOP3.LUT P1, PT, PT, PT, PT, 0x80, 0x8 ;  /* 0x000000000008781c */ /* 0x000fe20003f2f070 */
[----:B------:R-:W-:Y:S01]  /*14c0*/  UIADD3 UR27, UPT, UPT, UR27, 0x1, URZ ;  /* 0x000000011b1b7890 */ /* 0x000fe2000fffe0ff */
[----:B------:R4:W-:Y:S01]  /*14d0*/  UTCQMMA gdesc[UR46], gdesc[UR48], tmem[UR9], tmem[UR44], idesc[UR45], UP2 ;  /* 0x00ff2c302e0075ea */ /* 0x0009e20009000309 */
[----:B------:R-:W-:Y:S02]  /*14e0*/  @!UP0 USHF.L.U32 UR5, UR31, 0x1f, URZ ;  /* 0x0000001f1f058899 */ /* 0x000fe400080006ff */
[----:B------:R-:W-:Y:S01]  /*14f0*/  UPLOP3.LUT UP2, UPT, UPT, UPT, UPT, 0x80, 0x8 ;  /* 0x000000000008789c */ /* 0x000fe20003f4f070 */
[----:B------:R-:W-:Y:S01]  /*1500*/  UMOV UR56, UR6 ;  /* 0x0000000600387c82 */ /* 0x000fe20008000000 */
[----:B------:R-:W-:Y:S02]  /*1510*/  @!UP0 ULEA UR6, UR29, UR4, 0x3 ;  /* 0x000000041d068291 */ /* 0x000fe4000f8e18ff */
[----:B-1----:R-:W-:Y:S01]  /*1520*/  MOV R0, UR5 ;  /* 0x0000000500007c02 */ /* 0x002fe20008000f00 */
[----:B------:R-:W-:Y:S01]  /*1530*/  UMOV UR50, UR30 ;  /* 0x0000001e00327c82 */ /* 0x000fe20008000000 */
[----:B------:R-:W-:Y:S01]  /*1540*/  UMOV UR51, 0x40004040 ;  /* 0x4000404000337882 */ /* 0x000fe20000000000 */
[----:B------:R-:W-:Y:S01]  /*1550*/  UMOV UR52, UR28 ;  /* 0x0000001c00347c82 */ /* 0x000fe20008000000 */
[----:B------:R-:W-:Y:S01]  /*1560*/  UMOV UR53, 0x40004040 ;  /* 0x4000404000357882 */ /* 0x000fe20000000000 */
[----:B------:R-:W-:Y:S01]  /*1570*/  UMOV UR54, UR26 ;  /* 0x0000001a00367c82 */ /* 0x000fe20008000000 */
[----:B------:R-:W-:Y:S01]  /*1580*/  UMOV UR55, 0x40004040 ;  /* 0x4000404000377882 */ /* 0x000fe20000000000 */
[----:B------:R4:W-:Y:S01]  /*1590*/  UTCQMMA gdesc[UR50], gdesc[UR42], tmem[UR9], tmem[UR40], idesc[UR41], UPT ;  /* 0x00ff282a320075ea */ /* 0x0009e2000b800309 */
[----:B------:R-:W-:Y:S01]  /*15a0*/  UMOV UR57, 0x40004040 ;  /* 0x4000404000397882 */ /* 0x000fe20000000000 */
[----:B------:R-:W-:Y:S01]  /*15b0*/  UMOV UR58, UR8 ;  /* 0x00000008003a7c82 */ /* 0x000fe20008000000 */
[----:B------:R-:W-:Y:S01]  /*15c0*/  UMOV UR59, 0x40004040 ;  /* 0x40004040003b7882 */ /* 0x000fe20000000000 */
[----:B------:R4:W-:Y:S01]  /*15d0*/  UTCQMMA gdesc[UR54], gdesc[UR52], tmem[UR9], tmem[UR38], idesc[UR39], UPT ;  /* 0x00ff2634360075ea */ /* 0x0009e2000b800309 */
[----:B------:R4:W-:Y:S01]  /*15e0*/  UTCQMMA gdesc[UR58], gdesc[UR56], tmem[UR9], tmem[UR36], idesc[UR37], UPT ;  /* 0x00ff24383a0075ea */ /* 0x0009e2000b800309 */
[----:B------:R4:W-:Y:S01]  /*15f0*/  UTCBAR.MULTICAST [UR25], URZ, UR24 ;  /* 0x000000ff190073e9 */ /* 0x0009e20008000818 */
[----:B------:R4:W5:Y:S01]  /*1600*/  @!P0 SYNCS.PHASECHK.TRANS64.TRYWAIT P1, [UR6], R0 ;  /* 0x00000000ff0085a7 */ /* 0x0009620008021106 */
[----:B------:R-:W-:Y:S09]  /*1610*/  UISETP.NE.AND UP0, UPT, UR27, 0x20, UPT ;  /* 0x000000201b00788c */ /* 0x000ff2000bf05270 */
[----:B------:R-:W-:Y:S05]  /*1620*/  BRA.U UP0, `(.L_x_27) ;  /* 0xfffffffd003c7547 */ /* 0x000fea000b83ffff */
[----:B------:R-:W-:Y:S02]  /*1630*/  UIADD3 UR7, UPT, UPT, UR7, 0x30, URZ ;  /* 0x0000003007077890 */ /* 0x000fe4000fffe0ff */
[----:B------:R-:W-:-:S04]  /*1640*/  UIADD3 UR32, UPT, UPT, UR32, 0x1, URZ ;  /* 0x0000000120207890 */ /* 0x000fc8000fffe0ff */
[----:B------:R-:W-:-:S03]  /*1650*/  UISETP.NE.AND UP0, UPT, UR32, 0x2, UPT ;  /* 0x000000022000788c */ /* 0x000fc6000bf05270 */
[----:B------:R1:W-:Y:S01]  /*1660*/  UTCBAR.MULTICAST [UR7], URZ, UR22 ;  /* 0x000000ff070073e9 */ /* 0x0003e20008000816 */
[----:B------:R-:W-:Y:S02]  /*1670*/  USEL UR32, UR32, URZ, UP0 ;  /* 0x000000ff20207287 */ /* 0x000fe40008000000 */
[----:B------:R-:W-:Y:S02]  /*1680*/  USEL UR5, URZ, 0x1, UP0 ;  /* 0x00000001ff057887 */ /* 0x000fe40008000000 */
[----:B------:R-:W-:-:S04]  /*1690*/  UISETP.GE.AND UP0, UPT, UR14, 0x100, UPT ;  /* 0x000001000e00788c */ /* 0x000fc8000bf06270 */
[----:B------:R-:W-:-:S05]  /*16a0*/  LOP3.LUT R5, R5, UR5, RZ, 0x3c, !PT ;  /* 0x0000000505057c12 */ /* 0x000fca000f8e3cff */
[----:B------:R-:W-:Y:S05]  /*16b0*/  BRA.U !UP0, `(.L_x_28) ;  /* 0xfffffff908e87547 */ /* 0x000fea000b83ffff */
[----:B------:R-:W-:-:S06]  /*16c0*/  UIADD3 UR32, UPT, UPT, UR32, 0x1, URZ ;  /* 0x0000000120207890 */ /* 0x000fcc000fffe0ff */
[----:B------:R-:W-:Y:S02]  /*16d0*/  MOV R6, UR32 ;  /* 0x0000002000067c02 */ /* 0x000fe40008000f00 */
.L_x_23:
[----:B------:R-:W-:-:S09]  /*16e0*/  UISETP.NE.AND UP0, UPT, UR12, URZ, UPT ;  /* 0x000000ff0c00728c */ /* 0x000fd2000bf05270 */
[----:B------:R-:W-:Y:S05]  /*16f0*/  BRA.U UP0, `(.L_x_22) ;  /* 0x00000001002c7547 */ /* 0x000fea000b800000 */
[----:B-1--4-:R-:W1:Y:S01]  /*1700*/  S2R R0, SR_CgaCtaId ;  /* 0x0000000000007919 */ /* 0x012e620000008800 */
[C---:B------:R-:W-:Y:S02]  /*1710*/  ISETP.NE.AND P0, PT, R6.reuse, 0x2, PT ;  /* 0x000000020600780c */ /* 0x040fe40003f05270 */
[----:B------:R-:W-:Y:S02]  /*1720*/  MOV R2, 0x400 ;  /* 0x0000040000027802 */ /* 0x000fe40000000f00 */
[----:B------:R-:W-:Y:S02]  /*1730*/  SEL R4, RZ, 0x1, P0 ;  /* 0x00000001ff047807 */ /* 0x000fe40000000000 */
[----:B------:R-:W-:Y:S02]  /*1740*/  SEL R6, R6, RZ, P0 ;  /* 0x000000ff06067207 */ /* 0x000fe40000000000 */
[----:B------:R-:W-:-:S05]  /*1750*/  LOP3.LUT R4, R5, R4, RZ, 0x3c, !PT ;  /* 0x0000000405047212 */ /* 0x000fca00078e3cff */
[----:B------:R-:W-:Y:S01]  /*1760*/  IMAD.U32 R4, R4, -0x80000000, RZ ;  /* 0x8000000004047824 */ /* 0x000fe200078e00ff */
[----:B-1----:R-:W-:-:S05]  /*1770*/  LEA R0, R0, R2, 0x18 ;  /* 0x0000000200007211 */ /* 0x002fca00078ec0ff */
[----:B------:R-:W-:-:S04]  /*1780*/  IMAD R0, R6, 0x8, R0 ;  /* 0x0000000806007824 */ /* 0x000fc800078e0200 */
[----:B------:R-:W1:Y:S02]  /*1790*/  SYNCS.PHASECHK.TRANS64.TRYWAIT P0, [R0+URZ+0x40], R4 ;  /* 0x00004004000075a7 */ /* 0x000e6400080011ff */
[----:B-1----:R-:W-:Y:S05]  /*17a0*/  @!P0 BRA `(.L_x_29) ;  /* 0x0000002800408947 */ /* 0x002fea0003800000 */
.L_x_22:
[----:B------:R-:W-:-:S06]  /*17b0*/  UISETP.GT.AND UP0, UPT, UR21, 0x3, UPT ;  /* 0x000000031500788c */ /* 0x000fcc000bf04270 */
[----:B------:R-:W-:-:S13]  /*17c0*/  PLOP3.LUT P0, PT, PT, PT, UP0, 0x80, 0x8 ;  /* 0x000000000008781c */ /* 0x000fda0003f0f008 */
[----:B-12345:R-:W-:Y:S05]  /*17d0*/  @P0 EXIT ;  /* 0x000000000000094d */ /* 0x03efea0003800000 */
[----:B------:R-:W-:-:S09]  /*17e0*/  UISETP.NE.AND UP0, UPT, UR21, URZ, UPT ;  /* 0x000000ff1500728c */ /* 0x000fd2000bf05270 */
[----:B------:R-:W-:Y:S05]  /*17f0*/  BRA.U UP0, `(.L_x_30) ;  /* 0x0000000100b87547 */ /* 0x000fea000b800000 */
[----:B------:R-:W1:Y:S01]  /*1800*/  S2UR UR6, SR_CgaCtaId ;  /* 0x00000000000679c3 */ /* 0x000e620000008800 */
[----:B------:R-:W-:Y:S01]  /*1810*/  NOP ;  /* 0x0000000000007918 */ /* 0x000fe20000000000 */
[----:B------:R-:W-:Y:S01]  /*1820*/  UMOV UR4, 0x40 ;  /* 0x0000004000047882 */ /* 0x000fe20000000000 */
[----:B------:R-:W-:Y:S01]  /*1830*/  UMOV UR5, 0x400 ;  /* 0x0000040000057882 */ /* 0x000fe20000000000 */
[----:B-1----:R-:W-:Y:S02]  /*1840*/  ULEA UR4, UR6, UR4, 0x18 ;  /* 0x0000000406047291 */ /* 0x002fe4000f8ec0ff */
[----:B------:R-:W-:-:S07]  /*1850*/  ULEA UR5, UR6, UR5, 0x18 ;  /* 0x0000000506057291 */ /* 0x000fce000f8ec0ff */
[----:B------:R-:W1:Y:S02]  /*1860*/  LDS.U8 R0, [UR4] ;  /* 0x00000004ff007984 */ /* 0x000e640008000000 */
[----:B-1----:R-:W-:-:S13]  /*1870*/  ISETP.NE.AND P0, PT, R0, RZ, PT ;  /* 0x000000ff0000720c */ /* 0x002fda0003f05270 */
[----:B------:R-:W-:Y:S05]  /*1880*/  @P0 BRA `(.L_x_31) ;  /* 0x00000000007c0947 */ /* 0x000fea0003800000 */
[----:B------:R-:W-:-:S13]  /*1890*/  ELECT P0, URZ, PT ;  /* 0x0000000000ff782f */ /* 0x000fda0003800000 */
[----:B------:R-:W-:Y:S05]  /*18a0*/  @!P0 BRA `(.L_x_32) ;  /* 0x0000000000848947 */ /* 0x000fea0003800000 */
[----:B------:R-:W-:Y:S01]  /*18b0*/  UMOV UR4, 0x10 ;  /* 0x0000001000047882 */ /* 0x000fe20000000000 */
[----:B------:R-:W-:-:S04]  /*18c0*/  IMAD.MOV.U32 R2, RZ, RZ, 0xffff ;  /* 0x0000ffffff027424 */ /* 0x000fc800078e00ff */
[----:B------:R-:W-:Y:S04]  /*18d0*/  DEPBAR.LE SB1, 0x36 ;  /* 0x00009d800000791a */ /* 0x000fe80000000000 */
[----:B------:R-:W1:Y:S02]  /*18e0*/  UTCATOMSWS.FIND_AND_SET.ALIGN UP0, UR4, UR4 ;  /* 0x00000004000475e3 */ /* 0x000e640008000800 */
[----:B-1----:R-:W-:Y:S01]  /*18f0*/  PLOP3.LUT P0, PT, PT, PT, UP0, 0x80, 0x8 ;  /* 0x000000000008781c */ /* 0x002fe20003f0f008 */
[----:B------:R-:W-:-:S03]  /*1900*/  IMAD.U32 R5, RZ, RZ, UR4 ;  /* 0x00000004ff057e24 */ /* 0x000fc6000f8e00ff */
[----:B------:R-:W-:-:S04]  /*1910*/  SEL R0, RZ, 0xffffffff, !P0 ;  /* 0xffffffffff007807 */ /* 0x000fc80004000000 */
[----:B------:R-:W-:Y:S01]  /*1920*/  ISETP.NE.AND P0, PT, R0, RZ, PT ;  /* 0x000000ff0000720c */ /* 0x000fe20003f05270 */
[----:B------:R-:W-:-:S12]  /*1930*/  IMAD.MOV.U32 R0, RZ, RZ, 0x1 ;  /* 0x00000001ff007424 */ /* 0x000fd800078e00ff */
[----:B------:R-:W-:Y:S05]  /*1940*/  @P0 BRA `(.L_x_33) ;  /* 0x0000000000240947 */ /* 0x000fea0003800000 */
.L_x_34:
[----:B------:R-:W-:Y:S05]  /*1950*/  NANOSLEEP 0x64 ;  /* 0x000000640000795d */ /* 0x000fea0003800000 */
[----:B------:R-:W-:-:S05]  /*1960*/  UMOV UR4, 0x10 ;  /* 0x0000001000047882 */ /* 0x000fca0000000000 */
[----:B------:R-:W-:Y:S04]  /*1970*/  DEPBAR.LE SB1, 0x36 ;  /* 0x00009d800000791a */ /* 0x000fe80000000000 */
[----:B------:R-:W1:Y:S02]  /*1980*/  UTCATOMSWS.FIND_AND_SET.ALIGN UP0, UR4, UR4 ;  /* 0x00000004000475e3 */ /* 0x000e640008000800 */
[----:B-1----:R-:W-:Y:S01]  /*1990*/  PLOP3.LUT P0, PT, PT, PT, UP0, 0x80, 0x8 ;  /* 0x000000000008781c */ /* 0x002fe20003f0f008 */
[----:B------:R-:W-:-:S03]  /*19a0*/  IMAD.U32 R5, RZ, RZ, UR4 ;  /* 0x00000004ff057e24 */ /* 0x000fc6000f8e00ff */
[----:B------:R-:W-:-:S04]  /*19b0*/  SEL R4, RZ, 0xffffffff, !P0 ;  /* 0xffffffffff047807 */ /* 0x000fc80004000000 */
[----:B------:R-:W-:-:S13]  /*19c0*/  ISETP.NE.AND P0, PT, R4, RZ, PT ;  /* 0x000000ff0400720c */ /* 0x000fda0003f05270 */
[----:B------:R-:W-:Y:S05]  /*19d0*/  @!P0 BRA `(.L_x_34) ;  /* 0xfffffffc00dc8947 */ /* 0x000fea000383ffff */
.L_x_33:
[C---:B------:R-:W-:Y:S01]  /*19e0*/  VIADD R4, R5.reuse, 0x10 ;  /* 0x0000001005047836 */ /* 0x040fe20000000000 */
[----:B------:R-:W-:Y:S01]  /*19f0*/  UMOV UR4, 0x50 ;  /* 0x0000005000047882 */ /* 0x000fe20000000000 */
[----:B------:R-:W-:Y:S01]  /*1a00*/  SHF.L.U32 R2, R2, R5, RZ ;  /* 0x0000000502027219 */ /* 0x000fe200000006ff */
[----:B------:R-:W-:Y:S01]  /*1a10*/  ULEA UR4, UR6, UR4, 0x18 ;  /* 0x0000000406047291 */ /* 0x000fe2000f8ec0ff */
[----:B------:R-:W-:Y:S01]  /*1a20*/  IMAD.SHL.U32 R5, R5, 0x20, RZ ;  /* 0x0000002005057824 */ /* 0x000fe200078e00ff */
[----:B------:R-:W-:-:S04]  /*1a30*/  SHF.L.U32 R0, R0, R4, RZ ;  /* 0x0000000400007219 */ /* 0x000fc800000006ff */
[----:B------:R-:W-:-:S05]  /*1a40*/  LOP3.LUT R0, R0, R2, RZ, 0xfc, !PT ;  /* 0x0000000200007212 */ /* 0x000fca00078efcff */
[----:B------:R1:W-:Y:S04]  /*1a50*/  ATOMS.OR RZ, [UR4], R0 ;  /* 0x00000000ffff798c */ /* 0x0003e8000b000004 */
[----:B------:R1:W-:Y:S01]  /*1a60*/  STS [UR5+0x58], R5 ;  /* 0x00005805ff007988 */ /* 0x0003e20008000805 */
[----:B------:R-:W-:Y:S05]  /*1a70*/  BRA `(.L_x_32) ;  /* 0x0000000000107947 */ /* 0x000fea0003800000 */
.L_x_31:
[----:B------:R-:W-:Y:S02]  /*1a80*/  MOV R0, 0xffffffff ;  /* 0xffffffff00007802 */ /* 0x000fe40000000f00 */
[----:B------:R-:W-:-:S03]  /*1a90*/  MOV R4, 0x1ac0 ;  /* 0x00001ac000047802 */ /* 0x000fc60000000f00 */
[----:B------:R1:W-:Y:S04]  /*1aa0*/  STS [UR5+0x58], R0 ;  /* 0x00005800ff007988 */ /* 0x0003e80008000805 */
[----:B-1----:R-:W-:Y:S05]  /*1ab0*/  CALL.REL.NOINC `($__internal_1_$__cuda_sm10x_tcgen05_guardrail_trap_phase_invalid_during_alloc) ;  /* 0x0000002400bc7944 */ /* 0x002fea0003c00000 */
.L_x_32:
[----:B------:R-:W-:Y:S05]  /*1ac0*/  WARPSYNC.ALL ;  /* 0x0000000000007948 */ /* 0x000fea0003800000 */
[----:B------:R-:W-:Y:S01]  /*1ad0*/  NOP ;  /* 0x0000000000007918 */ /* 0x000fe20000000000 */
.L_x_30:
[----:B------:R-:W2:Y:S08]  /*1ae0*/  S2UR UR11, SR_CgaCtaId ;  /* 0x00000000000b79c3 */ /* 0x000eb00000008800 */
[----:B------:R-:W-:Y:S06]  /*1af0*/  BAR.SYNC.DEFER_BLOCKING 0x2, 0xa0 ;  /* 0x0082800000007b1d */ /* 0x000fec0000010000 */
[----:B------:R-:W-:-:S02]  /*1b00*/  UMOV UR4, 0x400 ;  /* 0x0000040000047882 */ /* 0x000fc40000000000 */
[----:B------:R-:W3:Y:S01]  /*1b10*/  S2UR UR27, SR_CTAID.Z ;  /* 0x00000000001b79c3 */ /* 0x000ee20000002700 */
[----:B--2---:R-:W-:Y:S02]  /*1b20*/  ULEA UR11, UR11, UR4, 0x18 ;  /* 0x000000040b0b7291 */ /* 0x004fe4000f8ec0ff */
[----:B---3--:R-:W-:-:S07]  /*1b30*/  UISETP.GT.U32.AND UP0, UPT, UR27, 0xff, UPT ;  /* 0x000000ff1b00788c */ /* 0x008fce000bf04070 */
[----:B-1----:R-:W1:Y:S02]  /*1b40*/  LDS R0, [UR11+0x58] ;  /* 0x0000580bff007984 */ /* 0x002e640008000800 */
[----:B-1----:R-:W-:Y:S01]  /*1b50*/  R2UR UR28, R0 ;  /* 0x00000000001c72ca */ /* 0x002fe200000e0000 */
[----:B------:R-:W-:-:S14]  /*1b60*/  BRA.U UP0, `(.L_x_35) ;  /* 0x0000001d00fc7547 */ /* 0x000fdc000b800000 */
[----:B------:R-:W1:Y:S01]  /*1b70*/  LDCU.64 UR4, c[0x0][0x5c0] ;  /* 0x0000b800ff0477ac */ /* 0x000e620008000a00 */
[----:B------:R-:W-:Y:S01]  /*1b80*/  SHF.R.U32.HI R0, RZ, 0x5, R3 ;  /* 0x00000005ff007819 */ /* 0x000fe20000011603 */
[----:B------:R-:W-:Y:S01]  /*1b90*/  IMAD.SHL.U32 R2, R3, 0x40, RZ ;  /* 0x0000004003027824 */ /* 0x000fe200078e00ff */
[----:B------:R-:W2:Y:S02]  /*1ba0*/  LDCU UR10, c[0x0][0x374] ;  /* 0x00006e80ff0a77ac */ /* 0x000ea40008000800 */
[----:B------:R-:W-:Y:S02]  /*1bb0*/  R2UR UR21, R0 ;  /* 0x00000000001572ca */ /* 0x000fe400000e0000 */
[----:B------:R-:W-:Y:S01]  /*1bc0*/  LOP3.LUT R2, R2, 0x7c0, RZ, 0xc0, !PT ;  /* 0x000007c002027812 */ /* 0x000fe200078ec0ff */
[----:B------:R-:W3:Y:S01]  /*1bd0*/  LDCU.64 UR30, c[0x0][0x348] ;  /* 0x00006900ff1e77ac */ /* 0x000ee20008000a00 */
[----:B------:R-:W-:Y:S01]  /*1be0*/  UMOV UR24, URZ ;  /* 0x000000ff00187c82 */ /* 0x000fe20008000000 */
[----:B------:R-:W-:Y:S01]  /*1bf0*/  UMOV UR23, URZ ;  /* 0x000000ff00177c82 */ /* 0x000fe20008000000 */
[----:B-1----:R-:W-:-:S07]  /*1c00*/  UIMAD.WIDE.U32 UR6, UR27, UR5, URZ ;  /* 0x000000051b0672a5 */ /* 0x002fce000f8e00ff */
[----:B------:R-:W-:Y:S01]  /*1c10*/  IMAD.U32 R0, RZ, RZ, UR21 ;  /* 0x00000015ff007e24 */ /* 0x000fe2000f8e00ff */
[----:B------:R-:W-:Y:S02]  /*1c20*/  ULEA UR25, UR21, UR28, 0x15 ;  /* 0x0000001c15197291 */ /* 0x000fe4000f8ea8ff */
[----:B------:R-:W-:Y:S01]  /*1c30*/  UIADD3 UR5, UPT, UPT, UR27, -UR7, URZ ;  /* 0x800000071b057290 */ /* 0x000fe2000fffe0ff */
[----:B------:R-:W-:-:S03]  /*1c40*/  IMAD R0, R0, 0x800, R2 ;  /* 0x0000080000007824 */ /* 0x000fc600078e0202 */
[----:B------:R-:W-:Y:S01]  /*1c50*/  USHF.R.U32.HI UR5, URZ, UR20, UR5 ;  /* 0x00000014ff057299 */ /* 0x000fe20008011605 */
[----:B------:R-:W-:Y:S01]  /*1c60*/  VIADD R4, R0, UR11 ;  /* 0x0000000b00047c36 */ /* 0x000fe20008000000 */
[----:B------:R-:W-:Y:S01]  /*1c70*/  S2UR UR11, SR_CTAID.Y ;  /* 0x00000000000b79c3 */ /* 0x000fe20000002600 */
[----:B------:R-:W1:Y:S02]  /*1c80*/  LDCU UR6, c[0x0][0x5d0] ;  /* 0x0000ba00ff0677ac */ /* 0x000e640008000800 */
[C---:B------:R-:W-:Y:S01]  /*1c90*/  VIADD R0, R4.reuse, 0x8420 ;  /* 0x0000842004007836 */ /* 0x040fe20000000000 */
[----:B------:R-:W-:Y:S01]  /*1ca0*/  UIADD3 UR5, UPT, UPT, UR7, UR5, URZ ;  /* 0x0000000507057290 */ /* 0x000fe2000fffe0ff */
[----:B------:R-:W-:-:S03]  /*1cb0*/  VIADD R2, R4, 0x8430 ;  /* 0x0000843004027836 */ /* 0x000fc60000000000 */
[----:B------:R-:W-:Y:S01]  /*1cc0*/  SHF.R.U32.HI R72, RZ, 0x3, R0 ;  /* 0x00000003ff487819 */ /* 0x000fe20000011600 */
[----:B------:R-:W-:Y:S01]  /*1cd0*/  USHF.R.U32.HI UR14, URZ, UR19, UR5 ;  /* 0x00000013ff0e7299 */ /* 0x000fe20008011605 */
[C---:B------:R-:W-:Y:S01]  /*1ce0*/  VIADD R6, R4.reuse, 0x430 ;  /* 0x0000043004067836 */ /* 0x040fe20000000000 */
[----:B------:R-:W-:Y:S01]  /*1cf0*/  SHF.R.U32.HI R73, RZ, 0x3, R2 ;  /* 0x00000003ff497819 */ /* 0x000fe20000011602 */
[----:B------:R-:W-:Y:S01]  /*1d00*/  VIADD R5, R4, 0x420 ;  /* 0x0000042004057836 */ /* 0x000fe20000000000 */
[----:B------:R-:W-:Y:S01]  /*1d10*/  UIADD3 UR14, UPT, UPT, -UR14, URZ, URZ ;  /* 0x000000ff0e0e7290 */ /* 0x000fe2000fffe1ff */
[----:B------:R-:W-:Y:S01]  /*1d20*/  LOP3.LUT R72, R0, 0x30, R72, 0x78, !PT ;  /* 0x0000003000487812 */ /* 0x000fe200078e7848 */
[----:B------:R-:W-:Y:S01]  /*1d30*/  VIADD R0, R4, 0x8400 ;  /* 0x0000840004007836 */ /* 0x000fe20000000000 */
[----:B------:R-:W-:Y:S01]  /*1d40*/  LOP3.LUT R73, R2, 0x30, R73, 0x78, !PT ;  /* 0x0000003002497812 */ /* 0x000fe200078e7849 */
[----:B------:R-:W-:Y:S01]  /*1d50*/  UIMAD UR14, UR4, UR14, UR27 ;  /* 0x0000000e040e72a4 */ /* 0x000fe2000f8e021b */
[----:B------:R-:W-:Y:S01]  /*1d60*/  VIADD R2, R4, 0x8410 ;  /* 0x0000841004027836 */ /* 0x000fe20000000000 */
[----:B------:R-:W4:Y:S01]  /*1d70*/  LDCU.64 UR4, c[0x0][0x5d8] ;  /* 0x0000bb00ff0477ac */ /* 0x000f220008000a00 */
[----:B------:R-:W-:-:S02]  /*1d80*/  SHF.R.U32.HI R70, RZ, 0x3, R0 ;  /* 0x00000003ff467819 */ /* 0x000fc40000011600 */
[----:B------:R-:W-:Y:S01]  /*1d90*/  SHF.R.U32.HI R69, RZ, 0x3, R6 ;  /* 0x00000003ff457819 */ /* 0x000fe20000011606 */
[----:B-1----:R-:W-:Y:S01]  /*1da0*/  UIMAD.WIDE.U32 UR6, UR14, UR6, URZ ;  /* 0x000000060e0672a5 */ /* 0x002fe2000f8e00ff */
[----:B------:R-:W-:Y:S01]  /*1db0*/  LOP3.LUT R70, R0, 0x30, R70, 0x78, !PT ;  /* 0x0000003000467812 */ /* 0x000fe200078e7846 */
[C---:B------:R-:W-:Y:S01]  /*1dc0*/  VIADD R0, R4.reuse, 0x400 ;  /* 0x0000040004007836 */ /* 0x040fe20000000000 */
[----:B------:R-:W-:Y:S01]  /*1dd0*/  SHF.R.U32.HI R71, RZ, 0x3, R2 ;  /* 0x00000003ff477819 */ /* 0x000fe20000011602 */
[----:B------:R-:W-:Y:S01]  /*1de0*/  UIADD3 UR6, UPT, UPT, UR14, -UR7, URZ ;  /* 0x800000070e067290 */ /* 0x000fe2000fffe0ff */
[----:B------:R-:W-:Y:S01]  /*1df0*/  VIADD R4, R4, 0x410 ;  /* 0x0000041004047836 */ /* 0x000fe20000000000 */
[----:B------:R-:W-:Y:S02]  /*1e00*/  SHF.R.U32.HI R68, RZ, 0x3, R5 ;  /* 0x00000003ff447819 */ /* 0x000fe40000011605 */
[----:B------:R-:W-:Y:S01]  /*1e10*/  USHF.R.U32.HI UR6, URZ, UR18, UR6 ;  /* 0x00000012ff067299 */ /* 0x000fe20008011606 */
[----:B------:R-:W-:-:S02]  /*1e20*/  LOP3.LUT R71, R2, 0x30, R71, 0x78, !PT ;  /* 0x0000003002477812 */ /* 0x000fc400078e7847 */
[----:B------:R-:W-:Y:S01]  /*1e30*/  SHF.R.U32.HI R2, RZ, 0x3, R0 ;  /* 0x00000003ff027819 */ /* 0x000fe20000011600 */
[----:B------:R-:W-:Y:S01]  /*1e40*/  UIADD3 UR6, UPT, UPT, UR7, UR6, URZ ;  /* 0x0000000607067290 */ /* 0x000fe2000fffe0ff */
[----:B------:R-:W-:Y:S02]  /*1e50*/  SHF.R.U32.HI R3, RZ, 0x3, R4 ;  /* 0x00000003ff037819 */ /* 0x000fe40000011604 */
[----:B------:R-:W-:Y:S01]  /*1e60*/  LOP3.LUT R2, R0, 0x30, R2, 0x78, !PT ;  /* 0x0000003000027812 */ /* 0x000fe200078e7802 */
[----:B------:R-:W-:Y:S01]  /*1e70*/  USHF.R.U32.HI UR6, URZ, UR17, UR6 ;  /* 0x00000011ff067299 */ /* 0x000fe20008011606 */
[----:B------:R-:W-:Y:S01]  /*1e80*/  LOP3.LUT R69, R6, 0x30, R69, 0x78, !PT ;  /* 0x0000003006457812 */ /* 0x000fe200078e7845 */
[----:B------:R-:W-:Y:S01]  /*1e90*/  IMAD.MOV.U32 R0, RZ, RZ, RZ ;  /* 0x000000ffff007224 */ /* 0x000fe200078e00ff */
[----:B------:R-:W-:Y:S01]  /*1ea0*/  LOP3.LUT R68, R5, 0x30, R68, 0x78, !PT ;  /* 0x0000003005447812 */ /* 0x000fe200078e7844 */
[----:B----4-:R-:W-:Y:S01]  /*1eb0*/  UIMAD.WIDE.U32 UR8, UR6, UR5, URZ ;  /* 0x00000005060872a5 */ /* 0x010fe2000f8e00ff */
[----:B------:R-:W-:-:S06]  /*1ec0*/  LOP3.LUT R3, R4, 0x30, R3, 0x78, !PT ;  /* 0x0000003004037812 */ /* 0x000fcc00078e7803 */
[----:B------:R-:W-:Y:S02]  /*1ed0*/  UMOV UR7, UR9 ;  /* 0x0000000900077c82 */ /* 0x000fe40008000000 */
[----:B------:R-:W-:Y:S02]  /*1ee0*/  UIADD3 UR5, UPT, UPT, UR6, -UR7, URZ ;  /* 0x8000000706057290 */ /* 0x000fe4000fffe0ff */
[----:B------:R-:W2:Y:S02]  /*1ef0*/  LDCU UR9, c[0x0][0x370] ;  /* 0x00006e00ff0977ac */ /* 0x000ea40008000800 */
[----:B------:R-:W-:Y:S01]  /*1f00*/  USHF.R.U32.HI UR5, URZ, UR16, UR5 ;  /* 0x00000010ff057299 */ /* 0x000fe20008011605 */
[----:B------:R-:W1:Y:S03]  /*1f10*/  LDCU UR8, c[0x0][0x378] ;  /* 0x00006f00ff0877ac */ /* 0x000e660008000800 */
[----:B------:R-:W-:Y:S01]  /*1f20*/  UIADD3 UR5, UPT, UPT, UR7, UR5, URZ ;  /* 0x0000000507057290 */ /* 0x000fe2000fffe0ff */
[----:B------:R-:W4:Y:S03]  /*1f30*/  S2UR UR7, SR_CgaCtaId ;  /* 0x00000000000779c3 */ /* 0x000f260000008800 */
[----:B------:R-:W-:-:S04]  /*1f40*/  USHF.R.U32.HI UR5, URZ, UR15, UR5 ;  /* 0x0000000fff057299 */ /* 0x000fc80008011605 */
[----:B------:R-:W-:Y:S02]  /*1f50*/  UIADD3 UR5, UPT, UPT, -UR5, URZ, URZ ;  /* 0x000000ff05057290 */ /* 0x000fe4000fffe1ff */
[----:B--2---:R-:W-:Y:S02]  /*1f60*/  UIMAD UR10, UR10, UR9, URZ ;  /* 0x000000090a0a72a4 */ /* 0x004fe4000f8e02ff */
[----:B------:R-:W-:Y:S02]  /*1f70*/  UIMAD UR4, UR4, UR5, UR6 ;  /* 0x00000005040472a4 */ /* 0x000fe4000f8e0206 */
[----:B-1----:R-:W-:Y:S02]  /*1f80*/  UIMAD UR8, UR10, UR8, URZ ;  /* 0x000000080a0872a4 */ /* 0x002fe4000f8e02ff */
[----:B------:R-:W-:Y:S02]  /*1f90*/  UIADD3 UR6, UPT, UPT, -UR6, URZ, URZ ;  /* 0x000000ff06067290 */ /* 0x000fe4000fffe1ff */
[----:B------:R-:W-:Y:S01]  /*1fa0*/  ULEA.HI UR26, UR8, UR8, URZ, 0x1 ;  /* 0x00000008081a7291 */ /* 0x000fe2000f8f08ff */
[----:B------:R-:W1:Y:S01]  /*1fb0*/  LDCU UR5, c[0x0][0x5cc] ;  /* 0x0000b980ff0577ac */ /* 0x000e620008000800 */
[----:B------:R-:W-:-:S02]  /*1fc0*/  UMOV UR9, 0x400 ;  /* 0x0000040000097882 */ /* 0x000fc40000000000 */
[----:B------:R-:W-:Y:S02]  /*1fd0*/  USHF.R.S32.HI UR26, URZ, 0x1, UR26 ;  /* 0x00000001ff1a7899 */ /* 0x000fe4000801141a */
[----:B----4-:R-:W-:Y:S02]  /*1fe0*/  ULEA UR7, UR7, UR9, 0x18 ;  /* 0x0000000907077291 */ /* 0x010fe4000f8ec0ff */
[----:B-1-3--:R-:W-:-:S12]  /*1ff0*/  UIMAD UR14, UR5, UR6, UR14 ;  /* 0x00000006050e72a4 */ /* 0x00afd8000f8e020e */
.L_x_39:
[----:B------:R-:W-:Y:S01]  /*2000*/  ULEA UR22, UR23, UR7, 0x3 ;  /* 0x0000000717167291 */ /* 0x000fe2000f8e18ff */
[----:B------:R-:W-:Y:S01]  /*2010*/  SHF.L.U32 R6, R0, 0x1f, RZ ;  /* 0x0000001f00067819 */ /* 0x000fe200000006ff */
[----:B------:R-:W1:Y:S01]  /*2020*/  S2UR UR29, SR_CgaCtaId ;  /* 0x00000000001d79c3 */ /* 0x000e620000008800 */
[----:B------:R-:W-:Y:S02]  /*2030*/  UIADD3 UR5, UPT, UPT, UR4, UR4, URZ ;  /* 0x0000000404057290 */ /* 0x000fe4000fffe0ff */
[----:B------:R-:W-:Y:S02]  /*2040*/  UIADD3 UR40, UP1, UPT, UR30, 0x140, URZ ;  /* 0x000001401e287890 */ /* 0x000fe4000ff3e0ff */
[----:B------:R-:W-:Y:S02]  /*2050*/  ULOP3.LUT UR5, UR5, 0x1, UR11, 0xf8, !UPT ;  /* 0x0000000105057892 */ /* 0x000fe4000f8ef80b */
[----:B------:R-:W-:Y:S01]  /*2060*/  UIADD3 UR38, UP0, UPT, UR30, 0x1c0, URZ ;  /* 0x000001c01e267890 */ /* 0x000fe2000ff1e0ff */
[----:B------:R-:W2:Y:S01]  /*2070*/  SYNCS.PHASECHK.TRANS64.TRYWAIT P0, [UR22+0x30], R6 ;  /* 0x00003006ff0075a7 */ /* 0x000ea20008001116 */
[----:B------:R-:W-:Y:S01]  /*2080*/  UMOV UR4, 0x400 ;  /* 0x0000040000047882 */ /* 0x000fe20000000000 */
[----:B------:R-:W-:-:S02]  /*2090*/  USHF.L.U32 UR13, UR5, 0x8, URZ ;  /* 0x00000008050d7899 */ /* 0x000fc400080006ff */
[----:B------:R-:W-:Y:S02]  /*20a0*/  ULEA UR36, UR23, UR25, 0x8 ;  /* 0x0000001917247291 */ /* 0x000fe4000f8e40ff */
[----:B------:R-:W-:Y:S01]  /*20b0*/  USHF.L.U32 UR35, UR24, 0x3, URZ ;  /* 0x0000000318237899 */ /* 0x000fe200080006ff */
[----:B------:R-:W3:Y:S01]  /*20c0*/  LDCU UR32, c[0x0][0x5e4] ;  /* 0x0000bc80ff2077ac */ /* 0x000ee20008000800 */
[----:B------:R-:W-:Y:S02]  /*20d0*/  USHF.L.U32 UR14, UR14, 0x7, URZ ;  /* 0x000000070e0e7899 */ /* 0x000fe400080006ff */
[----:B------:R-:W-:Y:S02]  /*20e0*/  UIADD3.X UR41, UPT, UPT, URZ, UR31, URZ, UP1, !UPT ;  /* 0x0000001fff297290 */ /* 0x000fe40008ffe4ff */
[----:B-1----:R-:W-:Y:S02]  /*20f0*/  ULEA UR29, UR29, UR4, 0x18 ;  /* 0x000000041d1d7291 */ /* 0x002fe4000f8ec0ff */
[----:B------:R-:W-:-:S02]  /*2100*/  UIADD3.X UR39, UPT, UPT, URZ, UR31, URZ, UP0, !UPT ;  /* 0x0000001fff277290 */ /* 0x000fc400087fe4ff */
[----:B------:R-:W-:Y:S01]  /*2110*/  USHF.L.U32 UR5, UR5, 0x7, URZ ;  /* 0x0000000705057899 */ /* 0x000fe200080006ff */
[----:B--23--:R-:W-:Y:S11]  /*2120*/  @!P0 BRA `(.L_x_36) ;  /* 0x0000001c00f88947 */ /* 0x00cff60003800000 */
.L_x_53:
[----:B------:R-:W-:Y:S01]  /*2130*/  UMOV UR34, 0x1 ;  /* 0x0000000100227882 */ /* 0x000fe20000000000 */
[----:B------:R-:W-:-:S05]  /*2140*/  UMOV UR33, UR35 ;  /* 0x0000002300217c82 */ /* 0x000fca0008000000 */
.L_x_38:
[----:B-1----:R-:W-:Y:S01]  /*2150*/  LDTM.x32 R36, tmem[UR36+0x20] ;  /* 0x00002024002479ee */ /* 0x002fe200082c0000 */
[----:B-1----:R-:W1:Y:S01]  /*2160*/  LDTM.x32 R4, tmem[UR36] ;  /* 0x00000024000479ee */ /* 0x002e6200082c0000 */
[----:B------:R-:W-:Y:S02]  /*2170*/  USHF.R.S32.HI UR12, URZ, 0x1f, UR33 ;  /* 0x0000001fff0c7899 */ /* 0x000fe40008011421 */
[----:B------:R-:W-:Y:S02]  /*2180*/  UIADD3 UR4, UPT, UPT, UR33, 0x1, URZ ;  /* 0x0000000121047890 */ /* 0x000fe4000fffe0ff */
[----:B------:R-:W-:Y:S02]  /*2190*/  ULEA.HI UR12, UR12, UR33, URZ, 0x2 ;  /* 0x000000210c0c7291 */ /* 0x000fe4000f8f10ff */
[----:B------:R-:W-:Y:S02]  /*21a0*/  USHF.R.S32.HI UR8, URZ, 0x1f, UR4 ;  /* 0x0000001fff087899 */ /* 0x000fe40008011404 */
[----:B------:R-:W-:-:S02]  /*21b0*/  ULOP3.LUT UR12, UR12, 0xfffffffc, URZ, 0xc0, !UPT ;  /* 0xfffffffc0c0c7892 */ /* 0x000fc4000f8ec0ff */
[----:B------:R-:W-:Y:S02]  /*21c0*/  ULEA.HI UR8, UR8, UR4, URZ, 0x2 ;  /* 0x0000000408087291 */ /* 0x000fe4000f8f10ff */
[----:B------:R-:W-:Y:S02]  /*21d0*/  UIADD3 UR12, UPT, UPT, -UR12, UR33, URZ ;  /* 0x000000210c0c7290 */ /* 0x000fe4000fffe1ff */
[----:B------:R-:W-:Y:S02]  /*21e0*/  ULOP3.LUT UR8, UR8, 0xfffffffc, URZ, 0xc0, !UPT ;  /* 0xfffffffc08087892 */ /* 0x000fe4000f8ec0ff */
[----:B------:R-:W-:Y:S02]  /*21f0*/  UISETP.NE.AND UP0, UPT, UR21, URZ, UPT ;  /* 0x000000ff1500728c */ /* 0x000fe4000bf05270 */
[----:B------:R-:W-:Y:S01]  /*2200*/  MOV R74, UR12 ;  /* 0x0000000c004a7c02 */ /* 0x000fe20008000f00 */
[----:B------:R-:W-:Y:S02]  /*2210*/  UIADD3 UR8, UPT, UPT, UR4, -UR8, URZ ;  /* 0x8000000804087290 */ /* 0x000fe4000fffe0ff */
[----:B------:R-:W-:Y:S01]  /*2220*/  ULEA.HI UR4, UR35, UR35, URZ, 0x1 ;  /* 0x0000002323047291 */ /* 0x000fe2000f8f08ff */
[----:B------:R-:W-:Y:S01]  /*2230*/  LEA R79, R74, R2, 0xd ;  /* 0x000000024a4f7211 */ /* 0x000fe200078e68ff */
[----:B-1----:R-:W-:Y:S01]  /*2240*/  FMUL R75, R7, UR32 ;  /* 0x00000020074b7c20 */ /* 0x002fe20008400000 */
[----:B------:R-:W-:Y:S01]  /*2250*/  FMUL R76, R6, UR32 ;  /* 0x00000020064c7c20 */ /* 0x000fe20008400000 */
[----:B------:R-:W-:Y:S01]  /*2260*/  FMUL R77, R5, UR32 ;  /* 0x00000020054d7c20 */ /* 0x000fe20008400000 */
[----:B------:R-:W-:Y:S01]  /*2270*/  FMUL R78, R4, UR32 ;  /* 0x00000020044e7c20 */ /* 0x000fe20008400000 */
[----:B------:R-:W-:Y:S01]  /*2280*/  FMUL R9, R9, UR32 ;  /* 0x0000002009097c20 */ /* 0x000fe20008400000 */
[----:B------:R-:W-:Y:S01]  /*2290*/  FMUL R8, R8, UR32 ;  /* 0x0000002008087c20 */ /* 0x000fe20008400000 */
[----:B------:R-:W-:Y:S01]  /*22a0*/  FMUL R11, R11, UR32 ;  /* 0x000000200b0b7c20 */ /* 0x000fe20008400000 */
[----:B------:R-:W-:Y:S01]  /*22b0*/  FMUL R10, R10, UR32 ;  /* 0x000000200a0a7c20 */ /* 0x000fe20008400000 */
[----:B------:R-:W-:Y:S01]  /*22c0*/  F2FP.BF16.F32.PACK_AB R5, R75, R76 ;  /* 0x0000004c4b05723e */ /* 0x000fe200000010ff */
[----:B------:R-:W-:Y:S01]  /*22d0*/  FMUL R53, R53, UR32 ;  /* 0x0000002035357c20 */ /* 0x000fe20008400000 */
[----:B------:R-:W-:Y:S01]  /*22e0*/  F2FP.BF16.F32.PACK_AB R4, R77, R78 ;  /* 0x0000004e4d04723e */ /* 0x000fe200000010ff */
[----:B------:R-:W-:Y:S01]  /*22f0*/  FMUL R52, R52, UR32 ;  /* 0x0000002034347c20 */ /* 0x000fe20008400000 */
[----:B------:R-:W-:Y:S01]  /*2300*/  F2FP.BF16.F32.PACK_AB R6, R9, R8 ;  /* 0x000000080906723e */ /* 0x000fe200000010ff */
[----:B------:R-:W-:Y:S01]  /*2310*/  FMUL R13, R13, UR32 ;  /* 0x000000200d0d7c20 */ /* 0x000fe20008400000 */
[----:B------:R-:W-:Y:S01]  /*2320*/  F2FP.BF16.F32.PACK_AB R7, R11, R10 ;  /* 0x0000000a0b07723e */ /* 0x000fe200000010ff */
[----:B------:R-:W-:Y:S01]  /*2330*/  FMUL R12, R12, UR32 ;  /* 0x000000200c0c7c20 */ /* 0x000fe20008400000 */
[----:B------:R-:W-:Y:S01]  /*2340*/  FMUL R14, R14, UR32 ;  /* 0x000000200e0e7c20 */ /* 0x000fe20008400000 */
[----:B------:R-:W-:Y:S01]  /*2350*/  FMUL R17, R17, UR32 ;  /* 0x0000002011117c20 */ /* 0x000fe20008400000 */
[----:B------:R-:W-:Y:S01]  /*2360*/  FMUL R16, R16, UR32 ;  /* 0x0000002010107c20 */ /* 0x000fe20008400000 */
[----:B------:R1:W-:Y:S01]  /*2370*/  STS.128 [R79], R4 ;  /* 0x000000044f007388 */ /* 0x0003e20000000c00 */
[----:B------:R-:W-:Y:S01]  /*2380*/  FMUL R19, R19, UR32 ;  /* 0x0000002013137c20 */ /* 0x000fe20008400000 */
[----:B------:R-:W-:Y:S01]  /*2390*/  FMUL R80, R18, UR32 ;  /* 0x0000002012507c20 */ /* 0x000fe20008400000 */
[----:B------:R-:W-:Y:S01]  /*23a0*/  LEA R82, R74, R3, 0xd ;  /* 0x000000034a527211 */ /* 0x000fe200078e68ff */
[----:B------:R-:W-:Y:S01]  /*23b0*/  FMUL R54, R54, UR32 ;  /* 0x0000002036367c20 */ /* 0x000fe20008400000 */
        /* <DEDUP_REMOVED lines=8> */
[----:B------:R-:W-:Y:S01]  /*2440*/  FMUL R86, R56, -1.4426950216293334961 ;  /* 0xbfb8aa3b38567820 */ /* 0x000fe20000400000 */
[----:B------:R-:W-:Y:S01]  /*2450*/  FMUL R55, R55, UR32 ;  /* 0x0000002037377c20 */ /* 0x000fe20008400000 */
[----:B------:R-:W-:Y:S01]  /*2460*/  FMUL R57, R57, UR32 ;  /* 0x0000002039397c20 */ /* 0x000fe20008400000 */
[----:B------:R-:W-:Y:S01]  /*2470*/  LEA R24, R74, R68, 0xd ;  /* 0x000000444a187211 */ /* 0x000fe200078e68ff */
[----:B------:R-:W-:Y:S01]  /*2480*/  FMUL R45, R45, UR32 ;  /* 0x000000202d2d7c20 */ /* 0x000fe20008400000 */
[----:B------:R-:W-:Y:S01]  /*2490*/  FMUL R81, R55, -1.4426950216293334961 ;  /* 0xbfb8aa3b37517820 */ /* 0x000fe20000400000 */
[----:B------:R-:W-:Y:S01]  /*24a0*/  FMUL R84, R57, -1.4426950216293334961 ;  /* 0xbfb8aa3b39547820 */ /* 0x000fe20000400000 */
[----:B------:R-:W-:Y:S01]  /*24b0*/  MUFU.EX2 R86, R86 ;  /* 0x0000005600567308 */ /* 0x000fe20000000800 */
[----:B------:R-:W-:Y:S01]  /*24c0*/  FMUL R47, R47, UR32 ;  /* 0x000000202f2f7c20 */ /* 0x000fe20008400000 */
[----:B------:R-:W-:Y:S01]  /*24d0*/  FMUL R48, R48, UR32 ;  /* 0x0000002030307c20 */ /* 0x000fe20008400000 */
[----:B------:R-:W-:Y:S01]  /*24e0*/  FMUL R49, R49, UR32 ;  /* 0x0000002031317c20 */ /* 0x000fe20008400000 */
[----:B------:R-:W-:Y:S01]  /*24f0*/  FMUL R50, R50, UR32 ;  /* 0x0000002032327c20 */ /* 0x000fe20008400000 */
[----:B------:R-:W-:Y:S01]  /*2500*/  FMUL R44, R44, UR32 ;  /* 0x000000202c2c7c20 */ /* 0x000fe20008400000 */
[----:B------:R-:W-:Y:S01]  /*2510*/  FMUL R88, R48, -1.4426950216293334961 ;  /* 0xbfb8aa3b30587820 */ /* 0x000fe20000400000 */
[----:B------:R-:W-:Y:S01]  /*2520*/  FMUL R87, R49, -1.4426950216293334961 ;  /* 0xbfb8aa3b31577820 */ /* 0x000fe20000400000 */
[----:B------:R-:W2:Y:S01]  /*2530*/  MUFU.EX2 R81, R81 ;  /* 0x0000005100517308 */ /* 0x000ea20000000800 */
[----:B------:R-:W-:Y:S01]  /*2540*/  FMUL R90, R50, -1.4426950216293334961 ;  /* 0xbfb8aa3b325a7820 */ /* 0x000fe20000400000 */
[----:B------:R-:W-:Y:S01]  /*2550*/  FMUL R51, R51, UR32 ;  /* 0x0000002033337c20 */ /* 0x000fe20008400000 */
[----:B-1----:R-:W-:Y:S01]  /*2560*/  FMUL R4, R53, -1.4426950216293334961 ;  /* 0xbfb8aa3b35047820 */ /* 0x002fe20000400000 */
[----:B------:R-:W-:Y:S01]  /*2570*/  FMUL R79, R15, UR32 ;  /* 0x000000200f4f7c20 */ /* 0x000fe20008400000 */
[----:B------:R-:W-:Y:S01]  /*2580*/  F2FP.BF16.F32.PACK_AB R6, R17, R16 ;  /* 0x000000101106723e */ /* 0x000fe200000010ff */
[----:B------:R-:W-:Y:S01]  /*2590*/  FMUL R89, R51, -1.4426950216293334961 ;  /* 0xbfb8aa3b33597820 */ /* 0x000fe20000400000 */
[----:B------:R-:W-:Y:S01]  /*25a0*/  F2FP.BF16.F32.PACK_AB R7, R19, R80 ;  /* 0x000000501307723e */ /* 0x000fe200000010ff */
[----:B------:R1:W3:Y:S01]  /*25b0*/  MUFU.EX2 R15, R4 ;  /* 0x00000004000f7308 */ /* 0x0002e20000000800 */
[----:B------:R-:W-:Y:S01]  /*25c0*/  F2FP.BF16.F32.PACK_AB R5, R79, R14 ;  /* 0x0000000e4f05723e */ /* 0x000fe200000010ff */
[----:B------:R-:W-:Y:S01]  /*25d0*/  FMUL R39, R39, UR32 ;  /* 0x0000002027277c20 */ /* 0x000fe20008400000 */
[----:B------:R-:W-:Y:S01]  /*25e0*/  FMUL R46, R46, UR32 ;  /* 0x000000202e2e7c20 */ /* 0x000fe20008400000 */
[----:B------:R-:W-:Y:S01]  /*25f0*/  FMUL R61, R61, UR32 ;  /* 0x000000203d3d7c20 */ /* 0x000fe20008400000 */
[----:B------:R-:W-:Y:S01]  /*2600*/  FMUL R41, R41, UR32 ;  /* 0x0000002029297c20 */ /* 0x000fe20008400000 */
[----:B------:R-:W-:Y:S01]  /*2610*/  FMUL R29, R29, UR32 ;  /* 0x000000201d1d7c20 */ /* 0x000fe20008400000 */
[----:B------:R-:W-:Y:S01]  /*2620*/  FMUL R28, R28, UR32 ;  /* 0x000000201c1c7c20 */ /* 0x000fe20008400000 */
[----:B------:R-:W4:Y:S01]  /*2630*/  MUFU.EX2 R84, R84 ;  /* 0x0000005400547308 */ /* 0x000f220000000800 */
[----:B--2---:R-:W-:Y:S01]  /*2640*/  FADD R81, R81, 1 ;  /* 0x3f80000051517421 */ /* 0x004fe20000000000 */
[----:B------:R-:W-:Y:S01]  /*2650*/  FMUL R31, R31, UR32 ;  /* 0x000000201f1f7c20 */ /* 0x000fe20008400000 */
[----:B------:R-:W-:Y:S01]  /*2660*/  FMUL R30, R30, UR32 ;  /* 0x000000201e1e7c20 */ /* 0x000fe20008400000 */
[----:B------:R-:W-:Y:S01]  /*2670*/  FMUL R33, R33, UR32 ;  /* 0x0000002021217c20 */ /* 0x000fe20008400000 */
[----:B------:R-:W-:Y:S01]  /*2680*/  FMUL R32, R32, UR32 ;  /* 0x0000002020207c20 */ /* 0x000fe20008400000 */
[----:B------:R-:W-:Y:S01]  /*2690*/  FMUL R35, R35, UR32 ;  /* 0x0000002023237c20 */ /* 0x000fe20008400000 */
[----:B------:R-:W-:Y:S01]  /*26a0*/  FMUL R34, R34, UR32 ;  /* 0x0000002022227c20 */ /* 0x000fe20008400000 */
[----:B------:R-:W2:Y:S01]  /*26b0*/  MUFU.EX2 R88, R88 ;  /* 0x0000005800587308 */ /* 0x000ea20000000800 */
[----:B-1----:R-:W-:Y:S01]  /*26c0*/  FMUL R4, R52, -1.4426950216293334961 ;  /* 0xbfb8aa3b34047820 */ /* 0x002fe20000400000 */
[----:B---3--:R-:W-:Y:S01]  /*26d0*/  FADD R15, R15, 1 ;  /* 0x3f8000000f0f7421 */ /* 0x008fe20000000000 */
[----:B------:R-:W-:Y:S01]  /*26e0*/  LEA R74, R74, R69, 0xd ;  /* 0x000000454a4a7211 */ /* 0x000fe200078e68ff */
[----:B------:R-:W-:-:S04]  /*26f0*/  ULOP3.LUT UR4, UR4, 0xfffffffe, URZ, 0xc0, !UPT ;  /* 0xfffffffe04047892 */ /* 0x000fc8000f8ec0ff */
[----:B------:R1:W3:Y:S01]  /*2700*/  MUFU.EX2 R18, R4 ;  /* 0x0000000400127308 */ /* 0x0002e20000000800 */
[----:B----4-:R-:W-:Y:S01]  /*2710*/  FADD R84, R84, 1 ;  /* 0x3f80000054547421 */ /* 0x010fe20000000000 */
[----:B------:R-:W-:-:S06]  /*2720*/  UIADD3 UR4, UPT, UPT, -UR4, UR35, URZ ;  /* 0x0000002304047290 */ /* 0x000fcc000fffe1ff */
[----:B------:R-:W4:Y:S01]  /*2730*/  MUFU.RCP R15, R15 ;  /* 0x0000000f000f7308 */ /* 0x000f220000001000 */
[----:B--2---:R-:W-:-:S07]  /*2740*/  FADD R88, R88, 1 ;  /* 0x3f80000058587421 */ /* 0x004fce0000000000 */
[----:B------:R-:W2:Y:S01]  /*2750*/  MUFU.EX2 R87, R87 ;  /* 0x0000005700577308 */ /* 0x000ea20000000800 */
[----:B-1----:R-:W-:Y:S01]  /*2760*/  F2FP.BF16.F32.PACK_AB R4, R13, R12 ;  /* 0x0000000c0d04723e */ /* 0x002fe200000010ff */
[----:B---3--:R-:W-:-:S04]  /*2770*/  FADD R18, R18, 1 ;  /* 0x3f80000012127421 */ /* 0x008fc80000000000 */
[----:B------:R1:W-:Y:S02]  /*2780*/  STS.128 [R82], R4 ;  /* 0x0000000452007388 */ /* 0x0003e40000000c00 */
[----:B------:R-:W3:Y:S01]  /*2790*/  MUFU.RCP R18, R18 ;  /* 0x0000001200127308 */ /* 0x000ee20000001000 */
[----:B----4-:R-:W-:Y:S01]  /*27a0*/  FMUL R26, R53, R15 ;  /* 0x0000000f351a7220 */ /* 0x010fe20000400000 */
[----:B------:R-:W-:-:S03]  /*27b0*/  FMUL R15, R38, UR32 ;  /* 0x00000020260f7c20 */ /* 0x000fc60008400000 */
[----:B------:R-:W-:-:S03]  /*27c0*/  FMUL R26, R21, R26 ;  /* 0x0000001a151a7220 */ /* 0x000fc60000400000 */
[----:B------:R-:W-:Y:S01]  /*27d0*/  MUFU.RCP R38, R81 ;  /* 0x0000005100267308 */ /* 0x000fe20000001000 */
[----:B--2---:R-:W-:-:S07]  /*27e0*/  FADD R87, R87, 1 ;  /* 0x3f80000057577421 */ /* 0x004fce0000000000 */
[----:B------:R-:W-:Y:S01]  /*27f0*/  MUFU.EX2 R90, R90 ;  /* 0x0000005a005a7308 */ /* 0x000fe20000000800 */
[----:B---3--:R-:W-:-:S07]  /*2800*/  FMUL R18, R52, R18 ;  /* 0x0000001234127220 */ /* 0x008fce0000400000 */
[----:B------:R-:W2:Y:S01]  /*2810*/  MUFU.EX2 R89, R89 ;  /* 0x0000005900597308 */ /* 0x000ea20000000800 */
[----:B-1----:R-:W-:Y:S01]  /*2820*/  FMUL R4, R54, -1.4426950216293334961 ;  /* 0xbfb8aa3b36047820 */ /* 0x002fe20000400000 */
[----:B------:R-:W-:Y:S01]  /*2830*/  FMUL R82, R23, UR32 ;  /* 0x0000002017527c20 */ /* 0x000fe20008400000 */
[----:B------:R-:W-:-:S05]  /*2840*/  F2FP.BF16.F32.PACK_AB R6, R25, R83 ;  /* 0x000000531906723e */ /* 0x000fca00000010ff */
[----:B------:R-:W1:Y:S01]  /*2850*/  MUFU.EX2 R23, R4 ;  /* 0x0000000400177308 */ /* 0x000e620000000800 */
[----:B------:R-:W-:Y:S02]  /*2860*/  F2FP.BF16.F32.PACK_AB R7, R27, R85 ;  /* 0x000000551b07723e */ /* 0x000fe400000010ff */
[----:B------:R-:W-:Y:S01]  /*2870*/  F2FP.BF16.F32.PACK_AB R5, R82, R22 ;  /* 0x000000165205723e */ /* 0x000fe200000010ff */
[----:B--2---:R-:W-:Y:S01]  /*2880*/  FADD R89, R89, 1 ;  /* 0x3f80000059597421 */ /* 0x004fe20000000000 */
[----:B-1----:R-:W-:Y:S01]  /*2890*/  FADD R23, R23, 1 ;  /* 0x3f80000017177421 */ /* 0x002fe20000000000 */
[----:B------:R-:W-:Y:S01]  /*28a0*/  F2FP.BF16.F32.PACK_AB R4, R21, R20 ;  /* 0x000000141504723e */ /* 0x000fe200000010ff */
[----:B------:R-:W-:Y:S02]  /*28b0*/  FMUL R21, R15, -1.4426950216293334961 ;  /* 0xbfb8aa3b0f157820 */ /* 0x000fe40000400000 */
[----:B------:R-:W1:Y:S02]  /*28c0*/  MUFU.RCP R91, R23 ;  /* 0x00000017005b7308 */ /* 0x000e640000001000 */
[----:B------:R2:W-:Y:S06]  /*28d0*/  STS.128 [R24], R4 ;  /* 0x0000000418007388 */ /* 0x0005ec0000000c00 */
[----:B------:R-:W3:Y:S01]  /*28e0*/  MUFU.EX2 R21, R21 ;  /* 0x0000001500157308 */ /* 0x000ee20000000800 */
[----:B-1----:R-:W-:Y:S01]  /*28f0*/  FMUL R91, R54, R91 ;  /* 0x0000005b365b7220 */ /* 0x002fe20000400000 */
[----:B------:R-:W-:-:S06]  /*2900*/  FMUL R23, R39, -1.4426950216293334961 ;  /* 0xbfb8aa3b27177820 */ /* 0x000fcc0000400000 */
[----:B------:R-:W1:Y:S01]  /*2910*/  MUFU.EX2 R23, R23 ;  /* 0x0000001700177308 */ /* 0x000e620000000800 */
[----:B---3--:R-:W-:-:S07]  /*2920*/  FADD R21, R21, 1 ;  /* 0x3f80000015157421 */ /* 0x008fce0000000000 */
[----:B------:R-:W3:Y:S01]  /*2930*/  MUFU.RCP R21, R21 ;  /* 0x0000001500157308 */ /* 0x000ee20000001000 */
[----:B--2---:R-:W-:Y:S01]  /*2940*/  FMUL R4, R45, -1.4426950216293334961 ;  /* 0xbfb8aa3b2d047820 */ /* 0x004fe20000400000 */
[----:B------:R-:W-:Y:S01]  /*2950*/  FMUL R24, R20, R18 ;  /* 0x0000001214187220 */ /* 0x000fe20000400000 */
[----:B------:R-:W-:Y:S01]  /*2960*/  FMUL R20, R36, UR32 ;  /* 0x0000002024147c20 */ /* 0x000fe20008400000 */
[----:B------:R-:W-:Y:S01]  /*2970*/  FMUL R36, R22, R91 ;  /* 0x0000005b16247220 */ /* 0x000fe20000400000 */
[----:B------:R-:W-:Y:S01]  /*2980*/  FADD R22, R86, 1 ;  /* 0x3f80000056167421 */ /* 0x000fe20000000000 */
[----:B------:R-:W-:Y:S01]  /*2990*/  FMUL R6, R47, -1.4426950216293334961 ;  /* 0xbfb8aa3b2f067820 */ /* 0x000fe20000400000 */
[----:B------:R-:W-:Y:S01]  /*29a0*/  FMUL R18, R37, UR32 ;  /* 0x0000002025127c20 */ /* 0x000fe20008400000 */
[----:B------:R-:W2:Y:S01]  /*29b0*/  MUFU.EX2 R4, R4 ;  /* 0x0000000400047308 */ /* 0x000ea20000000800 */
[----:B------:R-:W-:Y:S01]  /*29c0*/  FMUL R37, R55, R38 ;  /* 0x0000002637257220 */ /* 0x000fe20000400000 */
[----:B------:R-:W-:Y:S01]  /*29d0*/  FMUL R5, R44, -1.4426950216293334961 ;  /* 0xbfb8aa3b2c057820 */ /* 0x000fe20000400000 */
[----:B------:R-:W-:Y:S01]  /*29e0*/  FMUL R7, R46, -1.4426950216293334961 ;  /* 0xbfb8aa3b2e077820 */ /* 0x000fe20000400000 */
[----:B------:R-:W-:Y:S01]  /*29f0*/  FMUL R91, R20, -1.4426950216293334961 ;  /* 0xbfb8aa3b145b7820 */ /* 0x000fe20000400000 */
[----:B-1----:R-:W-:Y:S01]  /*2a00*/  FADD R23, R23, 1 ;  /* 0x3f80000017177421 */ /* 0x002fe20000000000 */
[----:B------:R-:W-:Y:S01]  /*2a10*/  FMUL R81, R18, -1.4426950216293334961 ;  /* 0xbfb8aa3b12517820 */ /* 0x000fe20000400000 */
[----:B------:R-:W-:Y:S01]  /*2a20*/  FMUL R37, R82, R37 ;  /* 0x0000002552257220 */ /* 0x000fe20000400000 */
[----:B------:R-:W1:Y:S01]  /*2a30*/  MUFU.RCP R22, R22 ;  /* 0x0000001600167308 */ /* 0x000e620000001000 */
[----:B---3--:R-:W-:Y:S01]  /*2a40*/  FMUL R21, R15, R21 ;  /* 0x000000150f157220 */ /* 0x008fe20000400000 */
[----:B------:R-:W-:-:S06]  /*2a50*/  FMUL R82, R41, -1.4426950216293334961 ;  /* 0xbfb8aa3b29527820 */ /* 0x000fcc0000400000 */
[----:B------:R-:W3:Y:S01]  /*2a60*/  MUFU.EX2 R6, R6 ;  /* 0x0000000600067308 */ /* 0x000ee20000000800 */
[----:B--2---:R-:W-:-:S07]  /*2a70*/  FADD R4, R4, 1 ;  /* 0x3f80000004047421 */ /* 0x004fce0000000000 */
[----:B------:R-:W2:Y:S01]  /*2a80*/  MUFU.RCP R86, R84 ;  /* 0x0000005400567308 */ /* 0x000ea20000001000 */
[----:B-1----:R-:W-:-:S04]  /*2a90*/  FMUL R22, R56, R22 ;  /* 0x0000001638167220 */ /* 0x002fc80000400000 */
[----:B------:R-:W-:Y:S01]  /*2aa0*/  FMUL R38, R83, R22 ;  /* 0x0000001653267220 */ /* 0x000fe20000400000 */
[----:B------:R-:W-:Y:S01]  /*2ab0*/  FMUL R83, R42, UR32 ;  /* 0x000000202a537c20 */ /* 0x000fe20008400000 */
[----:B------:R-:W-:Y:S01]  /*2ac0*/  FMUL R22, R40, UR32 ;  /* 0x0000002028167c20 */ /* 0x000fe20008400000 */
[----:B------:R-:W1:Y:S01]  /*2ad0*/  MUFU.RCP R84, R4 ;  /* 0x0000000400547308 */ /* 0x000e620000001000 */
[----:B---3--:R-:W-:-:S07]  /*2ae0*/  FADD R6, R6, 1 ;  /* 0x3f80000006067421 */ /* 0x008fce0000000000 */
[----:B------:R-:W3:Y:S01]  /*2af0*/  MUFU.EX2 R5, R5 ;  /* 0x0000000500057308 */ /* 0x000ee20000000800 */
[----:B--2---:R-:W-:-:S04]  /*2b00*/  FMUL R86, R57, R86 ;  /* 0x0000005639567220 */ /* 0x004fc80000400000 */
[----:B------:R-:W-:Y:S01]  /*2b10*/  FMUL R25, R25, R86 ;  /* 0x0000005619197220 */ /* 0x000fe20000400000 */
[----:B------:R-:W-:Y:S02]  /*2b20*/  FMUL R86, R58, UR32 ;  /* 0x000000203a567c20 */ /* 0x000fe40008400000 */
[----:B------:R-:W2:Y:S01]  /*2b30*/  MUFU.EX2 R7, R7 ;  /* 0x0000000700077308 */ /* 0x000ea20000000800 */
[----:B-1----:R-:W-:Y:S01]  /*2b40*/  FMUL R42, R45, R84 ;  /* 0x000000542d2a7220 */ /* 0x002fe20000400000 */
[----:B------:R-:W-:Y:S01]  /*2b50*/  FMUL R84, R59, UR32 ;  /* 0x000000203b547c20 */ /* 0x000fe20008400000 */
[----:B------:R-:W-:Y:S02]  /*2b60*/  FMUL R4, R22, -1.4426950216293334961 ;  /* 0xbfb8aa3b16047820 */ /* 0x000fe40000400000 */
[----:B------:R-:W-:Y:S01]  /*2b70*/  FMUL R42, R13, R42 ;  /* 0x0000002a0d2a7220 */ /* 0x000fe20000400000 */
[----:B------:R-:W-:Y:S02]  /*2b80*/  FMUL R13, R86, -1.4426950216293334961 ;  /* 0xbfb8aa3b560d7820 */ /* 0x000fe40000400000 */
[----:B------:R-:W1:Y:S01]  /*2b90*/  MUFU.RCP R59, R6 ;  /* 0x00000006003b7308 */ /* 0x000e620000001000 */
[----:B---3--:R-:W-:-:S07]  /*2ba0*/  FADD R5, R5, 1 ;  /* 0x3f80000005057421 */ /* 0x008fce0000000000 */
[----:B------:R-:W-:Y:S01]  /*2bb0*/  MUFU.EX2 R91, R91 ;  /* 0x0000005b005b7308 */ /* 0x000fe20000000800 */
[----:B--2---:R-:W-:Y:S01]  /*2bc0*/  FADD R40, R7, 1 ;  /* 0x3f80000007287421 */ /* 0x004fe20000000000 */
[----:B------:R-:W-:-:S06]  /*2bd0*/  FMUL R7, R43, UR32 ;  /* 0x000000202b077c20 */ /* 0x000fcc0008400000 */
[----:B------:R-:W2:Y:S01]  /*2be0*/  MUFU.RCP R5, R5 ;  /* 0x0000000500057308 */ /* 0x000ea20000001000 */
[----:B-1----:R-:W-:Y:S01]  /*2bf0*/  FMUL R58, R47, R59 ;  /* 0x0000003b2f3a7220 */ /* 0x002fe20000400000 */
[----:B------:R-:W-:-:S03]  /*2c00*/  FMUL R6, R84, -1.4426950216293334961 ;  /* 0xbfb8aa3b54067820 */ /* 0x000fc60000400000 */
[----:B------:R-:W-:Y:S01]  /*2c10*/  FMUL R58, R79, R58 ;  /* 0x0000003a4f3a7220 */ /* 0x000fe20000400000 */
[----:B------:R-:W-:Y:S02]  /*2c20*/  FADD R79, R90, 1 ;  /* 0x3f8000005a4f7421 */ /* 0x000fe40000000000 */
[----:B------:R-:W1:Y:S08]  /*2c30*/  MUFU.RCP R59, R88 ;  /* 0x00000058003b7308 */ /* 0x000e700000001000 */
[----:B------:R3:W4:Y:S01]  /*2c40*/  MUFU.RCP R88, R87 ;  /* 0x0000005700587308 */ /* 0x0007220000001000 */
[----:B--2---:R-:W-:-:S07]  /*2c50*/  FMUL R5, R44, R5 ;  /* 0x000000052c057220 */ /* 0x004fce0000400000 */
[----:B------:R-:W2:Y:S01]  /*2c60*/  MUFU.RCP R79, R79 ;  /* 0x0000004f004f7308 */ /* 0x000ea20000001000 */
[----:B-1----:R-:W-:-:S04]  /*2c70*/  FMUL R59, R48, R59 ;  /* 0x0000003b303b7220 */ /* 0x002fc80000400000 */
[----:B------:R-:W-:-:S03]  /*2c80*/  FMUL R59, R16, R59 ;  /* 0x0000003b103b7220 */ /* 0x000fc60000400000 */
[----:B------:R-:W-:Y:S01]  /*2c90*/  MUFU.RCP R23, R23 ;  /* 0x0000001700177308 */ /* 0x000fe20000001000 */
[----:B---3--:R-:W-:Y:S01]  /*2ca0*/  FMUL R87, R60, UR32 ;  /* 0x000000203c577c20 */ /* 0x008fe20008400000 */
[----:B----4-:R-:W-:-:S03]  /*2cb0*/  FMUL R60, R49, R88 ;  /* 0x00000058313c7220 */ /* 0x010fc60000400000 */
[----:B------:R-:W-:Y:S01]  /*2cc0*/  FMUL R16, R87, -1.4426950216293334961 ;  /* 0xbfb8aa3b57107820 */ /* 0x000fe20000400000 */
[----:B------:R-:W-:Y:S01]  /*2cd0*/  FMUL R60, R17, R60 ;  /* 0x0000003c113c7220 */ /* 0x000fe20000400000 */
[----:B------:R-:W-:Y:S01]  /*2ce0*/  FMUL R17, R63, UR32 ;  /* 0x000000203f117c20 */ /* 0x000fe20008400000 */
[----:B------:R-:W1:Y:S01]  /*2cf0*/  MUFU.RCP R88, R89 ;  /* 0x0000005900587308 */ /* 0x000e620000001000 */
[----:B--2---:R-:W-:-:S04]  /*2d00*/  FMUL R79, R50, R79 ;  /* 0x0000004f324f7220 */ /* 0x004fc80000400000 */
[----:B------:R-:W-:Y:S01]  /*2d10*/  FMUL R79, R80, R79 ;  /* 0x0000004f504f7220 */ /* 0x000fe20000400000 */
[----:B------:R-:W-:Y:S02]  /*2d20*/  FADD R80, R91, 1 ;  /* 0x3f8000005b507421 */ /* 0x000fe40000000000 */
[----:B------:R2:W3:Y:S08]  /*2d30*/  MUFU.RCP R43, R40 ;  /* 0x00000028002b7308 */ /* 0x0004f00000001000 */
[----:B------:R-:W4:Y:S01]  /*2d40*/  MUFU.EX2 R4, R4 ;  /* 0x0000000400047308 */ /* 0x000f220000000800 */
[----:B-1----:R-:W-:Y:S01]  /*2d50*/  FMUL R63, R51, R88 ;  /* 0x00000058333f7220 */ /* 0x002fe20000400000 */
[----:B------:R-:W-:-:S03]  /*2d60*/  FMUL R88, R17, -1.4426950216293334961 ;  /* 0xbfb8aa3b11587820 */ /* 0x000fc60000400000 */
[----:B------:R-:W-:Y:S01]  /*2d70*/  FMUL R63, R19, R63 ;  /* 0x0000003f133f7220 */ /* 0x000fe20000400000 */
[----:B------:R-:W-:Y:S01]  /*2d80*/  FMUL R19, R62, UR32 ;  /* 0x000000203e137c20 */ /* 0x000fe20008400000 */
[----:B------:R-:W-:Y:S01]  /*2d90*/  FMUL R62, R76, R21 ;  /* 0x000000154c3e7220 */ /* 0x000fe20000400000 */
[----:B------:R-:W1:Y:S01]  /*2da0*/  MUFU.RCP R80, R80 ;  /* 0x0000005000507308 */ /* 0x000e620000001000 */
[----:B--2---:R-:W-:Y:S01]  /*2db0*/  FMUL R40, R12, R5 ;  /* 0x000000050c287220 */ /* 0x004fe20000400000 */
[----:B------:R-:W-:Y:S01]  /*2dc0*/  FMUL R12, R83, -1.4426950216293334961 ;  /* 0xbfb8aa3b530c7820 */ /* 0x000fe20000400000 */
[----:B------:R-:W-:Y:S01]  /*2dd0*/  FMUL R5, R7, -1.4426950216293334961 ;  /* 0xbfb8aa3b07057820 */ /* 0x000fe20000400000 */
[----:B------:R-:W-:Y:S01]  /*2de0*/  FMUL R21, R65, UR32 ;  /* 0x0000002041157c20 */ /* 0x000fe20008400000 */
[----:B------:R-:W-:Y:S01]  /*2df0*/  FMUL R65, R39, R23 ;  /* 0x0000001727417220 */ /* 0x000fe20000400000 */
[----:B---3--:R-:W-:Y:S01]  /*2e00*/  FMUL R43, R46, R43 ;  /* 0x0000002b2e2b7220 */ /* 0x008fe20000400000 */
[----:B------:R-:W-:Y:S01]  /*2e10*/  FMUL R23, R64, UR32 ;  /* 0x0000002040177c20 */ /* 0x000fe20008400000 */
[----:B------:R-:W-:Y:S01]  /*2e20*/  MUFU.EX2 R13, R13 ;  /* 0x0000000d000d7308 */ /* 0x000fe20000000800 */
[----:B----4-:R-:W-:Y:S01]  /*2e30*/  FADD R4, R4, 1 ;  /* 0x3f80000004047421 */ /* 0x010fe20000000000 */
[----:B------:R-:W-:Y:S01]  /*2e40*/  FMUL R64, R75, R65 ;  /* 0x000000414b407220 */ /* 0x000fe20000400000 */
[----:B------:R-:W-:Y:S01]  /*2e50*/  FMUL R43, R14, R43 ;  /* 0x0000002b0e2b7220 */ /* 0x000fe20000400000 */
[----:B------:R-:W-:Y:S01]  /*2e60*/  FMUL R93, R19, -1.4426950216293334961 ;  /* 0xbfb8aa3b135d7820 */ /* 0x000fe20000400000 */
[----:B------:R-:W-:Y:S01]  /*2e70*/  FMUL R75, R67, UR32 ;  /* 0x00000020434b7c20 */ /* 0x000fe20008400000 */
[----:B------:R-:W-:Y:S01]  /*2e80*/  FMUL R14, R61, -1.4426950216293334961 ;  /* 0xbfb8aa3b3d0e7820 */ /* 0x000fe20000400000 */
[----:B------:R-:W-:Y:S01]  /*2e90*/  FMUL R90, R21, -1.4426950216293334961 ;  /* 0xbfb8aa3b155a7820 */ /* 0x000fe20000400000 */
[----:B------:R-:W2:Y:S01]  /*2ea0*/  MUFU.EX2 R81, R81 ;  /* 0x0000005100517308 */ /* 0x000ea20000000800 */
[----:B-1----:R-:W-:Y:S01]  /*2eb0*/  FMUL R65, R20, R80 ;  /* 0x0000005014417220 */ /* 0x002fe20000400000 */
[----:B------:R-:W-:Y:S01]  /*2ec0*/  FMUL R80, R66, UR32 ;  /* 0x0000002042507c20 */ /* 0x000fe20008400000 */
[----:B------:R-:W-:Y:S01]  /*2ed0*/  FMUL R92, R23, -1.4426950216293334961 ;  /* 0xbfb8aa3b175c7820 */ /* 0x000fe20000400000 */
[----:B------:R-:W-:Y:S01]  /*2ee0*/  FMUL R91, R75, -1.4426950216293334961 ;  /* 0xbfb8aa3b4b5b7820 */ /* 0x000fe20000400000 */
[----:B------:R-:W-:Y:S01]  /*2ef0*/  FMUL R65, R78, R65 ;  /* 0x000000414e417220 */ /* 0x000fe20000400000 */
[----:B------:R-:W-:Y:S01]  /*2f00*/  FMUL R89, R80, -1.4426950216293334961 ;  /* 0xbfb8aa3b50597820 */ /* 0x000fe20000400000 */
[----:B------:R-:W-:Y:S01]  /*2f10*/  F2FP.BF16.F32.PACK_AB R40, R42, R40 ;  /* 0x000000282a28723e */ /* 0x000fe200000010ff */
[----:B------:R-:W1:Y:S01]  /*2f20*/  MUFU.EX2 R12, R12 ;  /* 0x0000000c000c7308 */ /* 0x000e620000000800 */
[----:B------:R-:W-:-:S07]  /*2f30*/  F2FP.BF16.F32.PACK_AB R42, R60, R59 ;  /* 0x0000003b3c2a723e */ /* 0x000fce00000010ff */
[----:B------:R-:W3:Y:S01]  /*2f40*/  MUFU.EX2 R5, R5 ;  /* 0x0000000500057308 */ /* 0x000ee20000000800 */
[----:B--2---:R-:W-:-:S07]  /*2f50*/  FADD R66, R81, 1 ;  /* 0x3f80000051427421 */ /* 0x004fce0000000000 */
[----:B------:R2:W4:Y:S01]  /*2f60*/  MUFU.RCP R67, R4 ;  /* 0x0000000400437308 */ /* 0x0005220000001000 */
[----:B-1----:R-:W-:-:S07]  /*2f70*/  FADD R12, R12, 1 ;  /* 0x3f8000000c0c7421 */ /* 0x002fce0000000000 */
[----:B------:R-:W1:Y:S01]  /*2f80*/  MUFU.EX2 R6, R6 ;  /* 0x0000000600067308 */ /* 0x000e620000000800 */
[----:B---3--:R-:W-:-:S07]  /*2f90*/  FADD R5, R5, 1 ;  /* 0x3f80000005057421 */ /* 0x008fce0000000000 */
[----:B------:R-:W3:Y:S01]  /*2fa0*/  MUFU.EX2 R93, R93 ;  /* 0x0000005d005d7308 */ /* 0x000ee20000000800 */
[----:B--2---:R-:W-:Y:S01]  /*2fb0*/  FADD R4, R13, 1 ;  /* 0x3f8000000d047421 */ /* 0x004fe20000000000 */
[----:B----4-:R-:W-:Y:S01]  /*2fc0*/  FMUL R67, R22, R67 ;  /* 0x0000004316437220 */ /* 0x010fe20000400000 */
[----:B------:R-:W-:-:S03]  /*2fd0*/  F2FP.BF16.F32.PACK_AB R13, R55, R54 ;  /* 0x00000036370d723e */ /* 0x000fc600000010ff */
[----:B------:R-:W-:Y:S01]  /*2fe0*/  FMUL R67, R8, R67 ;  /* 0x0000004308437220 */ /* 0x000fe20000400000 */
[----:B------:R-:W-:Y:S01]  /*2ff0*/  F2FP.BF16.F32.PACK_AB R8, R45, R44 ;  /* 0x0000002c2d08723e */ /* 0x000fe200000010ff */
[----:B------:R-:W2:Y:S01]  /*3000*/  MUFU.EX2 R14, R14 ;  /* 0x0000000e000e7308 */ /* 0x000ea20000000800 */
[----:B-1----:R-:W-:-:S07]  /*3010*/  FADD R6, R6, 1 ;  /* 0x3f80000006067421 */ /* 0x002fce0000000000 */
[----:B------:R-:W1:Y:S01]  /*3020*/  MUFU.EX2 R16, R16 ;  /* 0x0000001000107308 */ /* 0x000e620000000800 */
[----:B---3--:R-:W-:-:S07]  /*3030*/  FADD R81, R93, 1 ;  /* 0x3f8000005d517421 */ /* 0x008fce0000000000 */
[----:B------:R-:W3:Y:S01]  /*3040*/  MUFU.EX2 R90, R90 ;  /* 0x0000005a005a7308 */ /* 0x000ee20000000800 */
[----:B--2---:R-:W-:-:S07]  /*3050*/  FADD R14, R14, 1 ;  /* 0x3f8000000e0e7421 */ /* 0x004fce0000000000 */
[----:B------:R-:W2:Y:S01]  /*3060*/  MUFU.EX2 R92, R92 ;  /* 0x0000005c005c7308 */ /* 0x000ea20000000800 */
[----:B-1----:R-:W-:-:S07]  /*3070*/  FADD R16, R16, 1 ;  /* 0x3f80000010107421 */ /* 0x002fce0000000000 */
[----:B------:R-:W1:Y:S01]  /*3080*/  MUFU.EX2 R88, R88 ;  /* 0x0000005800587308 */ /* 0x000e620000000800 */
[----:B---3--:R-:W-:-:S07]  /*3090*/  FADD R90, R90, 1 ;  /* 0x3f8000005a5a7421 */ /* 0x008fce0000000000 */
[----:B------:R-:W3:Y:S01]  /*30a0*/  MUFU.RCP R4, R4 ;  /* 0x0000000400047308 */ /* 0x000ee20000001000 */
[----:B--2---:R-:W-:-:S07]  /*30b0*/  FADD R92, R92, 1 ;  /* 0x3f8000005c5c7421 */ /* 0x004fce0000000000 */
[----:B------:R-:W2:Y:S01]  /*30c0*/  MUFU.EX2 R82, R82 ;  /* 0x0000005200527308 */ /* 0x000ea20000000800 */
[----:B-1----:R-:W-:-:S07]  /*30d0*/  FADD R88, R88, 1 ;  /* 0x3f80000058587421 */ /* 0x002fce0000000000 */
[----:B------:R-:W1:Y:S01]  /*30e0*/  MUFU.RCP R66, R66 ;  /* 0x0000004200427308 */ /* 0x000e620000001000 */
[----:B---3--:R-:W-:-:S04]  /*30f0*/  FMUL R4, R86, R4 ;  /* 0x0000000456047220 */ /* 0x008fc80000400000 */
[----:B------:R-:W-:Y:S01]  /*3100*/  FMUL R85, R85, R4 ;  /* 0x0000000455557220 */ /* 0x000fe20000400000 */
[----:B------:R-:W-:Y:S02]  /*3110*/  F2FP.BF16.F32.PACK_AB R4, R18, R20 ;  /* 0x000000141204723e */ /* 0x000fe400000010ff */
[----:B------:R-:W3:Y:S01]  /*3120*/  MUFU.EX2 R89, R89 ;  /* 0x0000005900597308 */ /* 0x000ee20000000800 */
[----:B--2---:R-:W-:-:S07]  /*3130*/  FADD R76, R82, 1 ;  /* 0x3f800000524c7421 */ /* 0x004fce0000000000 */
[----:B------:R-:W2:Y:S01]  /*3140*/  MUFU.RCP R12, R12 ;  /* 0x0000000c000c7308 */ /* 0x000ea20000001000 */
[----:B-1----:R-:W-:Y:S01]  /*3150*/  FMUL R66, R18, R66 ;  /* 0x0000004212427220 */ /* 0x002fe20000400000 */
[----:B------:R-:W-:-:S03]  /*3160*/  F2FP.BF16.F32.PACK_AB R18, R21, R23 ;  /* 0x000000171512723e */ /* 0x000fc600000010ff */
[----:B------:R-:W-:-:S03]  /*3170*/  FMUL R66, R77, R66 ;  /* 0x000000424d427220 */ /* 0x000fc60000400000 */
[----:B------:R-:W1:Y:S01]  /*3180*/  MUFU.EX2 R91, R91 ;  /* 0x0000005b005b7308 */ /* 0x000e620000000800 */
[----:B---3--:R-:W-:-:S07]  /*3190*/  FADD R89, R89, 1 ;  /* 0x3f80000059597421 */ /* 0x008fce0000000000 */
[----:B------:R-:W3:Y:S01]  /*31a0*/  MUFU.RCP R5, R5 ;  /* 0x0000000500057308 */ /* 0x000ee20000001000 */
[----:B--2---:R-:W-:-:S04]  /*31b0*/  FMUL R12, R83, R12 ;  /* 0x0000000c530c7220 */ /* 0x004fc80000400000 */
[----:B------:R-:W-:Y:S01]  /*31c0*/  FMUL R77, R10, R12 ;  /* 0x0000000c0a4d7220 */ /* 0x000fe20000400000 */
[----:B------:R-:W-:Y:S02]  /*31d0*/  F2FP.BF16.F32.PACK_AB R12, R53, R52 ;  /* 0x00000034350c723e */ /* 0x000fe400000010ff */
[----:B------:R-:W2:Y:S01]  /*31e0*/  MUFU.RCP R6, R6 ;  /* 0x0000000600067308 */ /* 0x000ea20000001000 */
[----:B-1----:R-:W-:Y:S01]  /*31f0*/  FADD R91, R91, 1 ;  /* 0x3f8000005b5b7421 */ /* 0x002fe20000000000 */
[----:B------:R-:W-:-:S06]  /*3200*/  F2FP.BF16.F32.PACK_AB R10, R49, R48 ;  /* 0x00000030310a723e */ /* 0x000fcc00000010ff */
[----:B------:R-:W1:Y:S01]  /*3210*/  MUFU.RCP R82, R14 ;  /* 0x0000000e00527308 */ /* 0x000e620000001000 */
[C---:B---3--:R-:W-:Y:S01]  /*3220*/  FMUL R5, R7.reuse, R5 ;  /* 0x0000000507057220 */ /* 0x048fe20000400000 */
[----:B------:R-:W-:-:S03]  /*3230*/  F2FP.BF16.F32.PACK_AB R7, R7, R83 ;  /* 0x000000530707723e */ /* 0x000fc600000010ff */
[----:B------:R-:W-:Y:S01]  /*3240*/  FMUL R78, R11, R5 ;  /* 0x000000050b4e7220 */ /* 0x000fe20000400000 */
[----:B------:R-:W-:Y:S02]  /*3250*/  F2FP.BF16.F32.PACK_AB R5, R39, R15 ;  /* 0x0000000f2705723e */ /* 0x000fe400000010ff */
[----:B------:R-:W3:Y:S01]  /*3260*/  MUFU.RCP R81, R81 ;  /* 0x0000005100517308 */ /* 0x000ee20000001000 */
[C---:B--2---:R-:W-:Y:S01]  /*3270*/  FMUL R6, R84.reuse, R6 ;  /* 0x0000000654067220 */ /* 0x044fe20000400000 */
[----:B------:R-:W-:Y:S02]  /*3280*/  F2FP.BF16.F32.PACK_AB R11, R51, R50 ;  /* 0x00000032330b723e */ /* 0x000fe400000010ff */
[----:B------:R-:W-:Y:S01]  /*3290*/  F2FP.BF16.F32.PACK_AB R15, R84, R86 ;  /* 0x00000056540f723e */ /* 0x000fe200000010ff */
[----:B------:R-:W-:Y:S01]  /*32a0*/  FMUL R27, R27, R6 ;  /* 0x000000061b1b7220 */ /* 0x000fe20000400000 */
[----:B------:R-:W-:Y:S02]  /*32b0*/  F2FP.BF16.F32.PACK_AB R6, R41, R22 ;  /* 0x000000162906723e */ /* 0x000fe400000010ff */
[----:B------:R-:W2:Y:S01]  /*32c0*/  MUFU.RCP R16, R16 ;  /* 0x0000001000107308 */ /* 0x000ea20000001000 */
[----:B-1----:R-:W-:Y:S01]  /*32d0*/  FMUL R39, R61, R82 ;  /* 0x000000523d277220 */ /* 0x002fe20000400000 */
[----:B------:R-:W-:-:S02]  /*32e0*/  F2FP.BF16.F32.PACK_AB R22, R33, R32 ;  /* 0x000000202116723e */ /* 0x000fc400000010ff */
[----:B------:R-:W-:Y:S01]  /*32f0*/  F2FP.BF16.F32.PACK_AB R14, R57, R56 ;  /* 0x00000038390e723e */ /* 0x000fe200000010ff */
[----:B------:R-:W-:-:S03]  /*3300*/  FMUL R39, R29, R39 ;  /* 0x000000271d277220 */ /* 0x000fc60000400000 */
[----:B------:R-:W1:Y:S01]  /*3310*/  MUFU.RCP R92, R92 ;  /* 0x0000005c005c7308 */ /* 0x000e620000001000 */
[----:B---3--:R-:W-:-:S07]  /*3320*/  FMUL R81, R19, R81 ;  /* 0x0000005113517220 */ /* 0x008fce0000400000 */
[----:B------:R-:W3:Y:S01]  /*3330*/  MUFU.RCP R90, R90 ;  /* 0x0000005a005a7308 */ /* 0x000ee20000001000 */
[----:B--2---:R-:W-:Y:S01]  /*3340*/  FMUL R44, R87, R16 ;  /* 0x00000010572c7220 */ /* 0x004fe20000400000 */
[----:B------:R-:W-:-:S03]  /*3350*/  F2FP.BF16.F32.PACK_AB R16, R61, R87 ;  /* 0x000000573d10723e */ /* 0x000fc600000010ff */
[----:B------:R-:W-:-:S03]  /*3360*/  FMUL R44, R28, R44 ;  /* 0x0000002c1c2c7220 */ /* 0x000fc60000400000 */
[----:B------:R-:W2:Y:S01]  /*3370*/  MUFU.RCP R88, R88 ;  /* 0x0000005800587308 */ /* 0x000ea20000001000 */
[----:B-1----:R-:W-:-:S07]  /*3380*/  FMUL R92, R23, R92 ;  /* 0x0000005c175c7220 */ /* 0x002fce0000400000 */
[----:B------:R-:W1:Y:S01]  /*3390*/  MUFU.RCP R20, R89 ;  /* 0x0000005900147308 */ /* 0x000e620000001000 */
[----:B---3--:R-:W-:Y:S01]  /*33a0*/  FMUL R90, R21, R90 ;  /* 0x0000005a155a7220 */ /* 0x008fe20000400000 */
[----:B------:R-:W-:-:S06]  /*33b0*/  F2FP.BF16.F32.PACK_AB R21, R31, R30 ;  /* 0x0000001e1f15723e */ /* 0x000fcc00000010ff */
[----:B------:R-:W3:Y:S01]  /*33c0*/  MUFU.RCP R76, R76 ;  /* 0x0000004c004c7308 */ /* 0x000ee20000001000 */
[C---:B--2---:R-:W-:Y:S01]  /*33d0*/  FMUL R88, R17.reuse, R88 ;  /* 0x0000005811587220 */ /* 0x044fe20000400000 */
[----:B------:R-:W-:Y:S02]  /*33e0*/  F2FP.BF16.F32.PACK_AB R17, R17, R19 ;  /* 0x000000131111723e */ /* 0x000fe400000010ff */
[----:B------:R-:W-:-:S04]  /*33f0*/  F2FP.BF16.F32.PACK_AB R19, R75, R80 ;  /* 0x000000504b13723e */ /* 0x000fc800000010ff */
[----:B------:R-:W2:Y:S01]  /*3400*/  MUFU.RCP R52, R91 ;  /* 0x0000005b00347308 */ /* 0x000ea20000001000 */
[----:B-1----:R-:W-:Y:S01]  /*3410*/  FMUL R23, R80, R20 ;  /* 0x0000001450177220 */ /* 0x002fe20000400000 */
[----:B------:R-:W-:Y:S01]  /*3420*/  F2FP.BF16.F32.PACK_AB R20, R29, R28 ;  /* 0x0000001c1d14723e */ /* 0x000fe200000010ff */
[----:B------:R-:W-:Y:S01]  /*3430*/  FMUL R29, R30, R81 ;  /* 0x000000511e1d7220 */ /* 0x000fe20000400000 */
[----:B------:R-:W-:Y:S01]  /*3440*/  FMUL R30, R33, R90 ;  /* 0x0000005a211e7220 */ /* 0x000fe20000400000 */
[----:B------:R-:W-:Y:S01]  /*3450*/  FMUL R28, R31, R88 ;  /* 0x000000581f1c7220 */ /* 0x000fe20000400000 */
[----:B------:R-:W-:Y:S01]  /*3460*/  FMUL R33, R34, R23 ;  /* 0x0000001722217220 */ /* 0x000fe20000400000 */
[----:B------:R-:W-:Y:S01]  /*3470*/  FMUL R31, R32, R92 ;  /* 0x0000005c201f7220 */ /* 0x000fe20000400000 */
[----:B------:R-:W-:Y:S01]  /*3480*/  F2FP.BF16.F32.PACK_AB R23, R35, R34 ;  /* 0x000000222317723e */ /* 0x000fe200000010ff */
[----:B---3--:R-:W-:Y:S01]  /*3490*/  FMUL R76, R41, R76 ;  /* 0x0000004c294c7220 */ /* 0x008fe20000400000 */
[----:B------:R-:W-:-:S03]  /*34a0*/  MOV R41, UR8 ;  /* 0x0000000800297c02 */ /* 0x000fc60008000f00 */
[----:B------:R-:W-:Y:S01]  /*34b0*/  FMUL R76, R9, R76 ;  /* 0x0000004c094c7220 */ /* 0x000fe20000400000 */
[----:B------:R-:W-:Y:S01]  /*34c0*/  LEA R45, R41, R2, 0xd ;  /* 0x00000002292d7211 */ /* 0x000fe200078e68ff */
[----:B------:R-:W-:Y:S01]  /*34d0*/  STS.128 [R74], R20 ;  /* 0x000000144a007388 */ /* 0x000fe20000000c00 */
[----:B------:R-:W-:Y:S01]  /*34e0*/  F2FP.BF16.F32.PACK_AB R9, R47, R46 ;  /* 0x0000002e2f09723e */ /* 0x000fe200000010ff */
[----:B--2---:R-:W-:Y:S01]  /*34f0*/  FMUL R52, R75, R52 ;  /* 0x000000344b347220 */ /* 0x004fe20000400000 */
[----:B------:R-:W-:Y:S01]  /*3500*/  LEA R34, R41, R68, 0xd ;  /* 0x0000004429227211 */ /* 0x000fe200078e68ff */
[----:B------:R1:W-:Y:S02]  /*3510*/  STS.128 [R45], R4 ;  /* 0x000000042d007388 */ /* 0x0003e40000000c00 */
[----:B------:R-:W-:Y:S01]  /*3520*/  FMUL R32, R35, R52 ;  /* 0x0000003423207220 */ /* 0x000fe20000400000 */
[C---:B------:R-:W-:Y:S02]  /*3530*/  LEA R35, R41.reuse, R3, 0xd ;  /* 0x0000000329237211 */ /* 0x040fe400078e68ff */
[----:B------:R-:W-:-:S03]  /*3540*/  LEA R41, R41, R69, 0xd ;  /* 0x0000004529297211 */ /* 0x000fc600078e68ff */
[----:B------:R2:W-:Y:S04]  /*3550*/  STS.128 [R35], R8 ;  /* 0x0000000823007388 */ /* 0x0005e80000000c00 */
[----:B------:R-:W-:Y:S04]  /*3560*/  STS.128 [R34], R12 ;  /* 0x0000000c22007388 */ /* 0x000fe80000000c00 */
[----:B------:R3:W-:Y:S01]  /*3570*/  STS.128 [R41], R16 ;  /* 0x0000001029007388 */ /* 0x0007e20000000c00 */
[----:B-1----:R-:W-:Y:S02]  /*3580*/  F2FP.BF16.F32.PACK_AB R4, R26, R24 ;  /* 0x000000181a04723e */ /* 0x002fe400000010ff */
[----:B------:R-:W-:-:S02]  /*3590*/  F2FP.BF16.F32.PACK_AB R5, R37, R36 ;  /* 0x000000242505723e */ /* 0x000fc400000010ff */
[----:B------:R-:W-:Y:S02]  /*35a0*/  F2FP.BF16.F32.PACK_AB R6, R25, R38 ;  /* 0x000000261906723e */ /* 0x000fe400000010ff */
[----:B------:R-:W-:Y:S02]  /*35b0*/  F2FP.BF16.F32.PACK_AB R7, R27, R85 ;  /* 0x000000551b07723e */ /* 0x000fe400000010ff */
[----:B--2---:R-:W-:Y:S02]  /*35c0*/  F2FP.BF16.F32.PACK_AB R9, R64, R62 ;  /* 0x0000003e4009723e */ /* 0x004fe400000010ff */
[----:B------:R-:W-:Y:S02]  /*35d0*/  F2FP.BF16.F32.PACK_AB R8, R66, R65 ;  /* 0x000000414208723e */ /* 0x000fe400000010ff */
[----:B------:R-:W-:Y:S02]  /*35e0*/  F2FP.BF16.F32.PACK_AB R10, R76, R67 ;  /* 0x000000434c0a723e */ /* 0x000fe400000010ff */
[----:B------:R-:W-:-:S02]  /*35f0*/  F2FP.BF16.F32.PACK_AB R11, R78, R77 ;  /* 0x0000004d4e0b723e */ /* 0x000fc400000010ff */
[----:B---3--:R-:W-:Y:S02]  /*3600*/  MOV R16, UR4 ;  /* 0x0000000400107c02 */ /* 0x008fe40008000f00 */
[----:B------:R-:W-:Y:S02]  /*3610*/  F2FP.BF16.F32.PACK_AB R41, R58, R43 ;  /* 0x0000002b3a29723e */ /* 0x000fe400000010ff */
[C---:B------:R-:W-:Y:S02]  /*3620*/  LEA R18, R16.reuse, R70, 0xd ;  /* 0x0000004610127211 */ /* 0x040fe400078e68ff */
[----:B------:R-:W-:Y:S02]  /*3630*/  F2FP.BF16.F32.PACK_AB R43, R63, R79 ;  /* 0x0000004f3f2b723e */ /* 0x000fe400000010ff */
[C---:B------:R-:W-:Y:S01]  /*3640*/  LEA R17, R16.reuse, R71, 0xd ;  /* 0x0000004710117211 */ /* 0x040fe200078e68ff */
[----:B------:R1:W-:Y:S01]  /*3650*/  STS.128 [R18], R8 ;  /* 0x0000000812007388 */ /* 0x0003e20000000c00 */
[----:B------:R-:W-:-:S02]  /*3660*/  LEA R19, R16, R72, 0xd ;  /* 0x0000004810137211 */ /* 0x000fc400078e68ff */
[----:B------:R-:W-:Y:S01]  /*3670*/  F2FP.BF16.F32.PACK_AB R12, R39, R44 ;  /* 0x0000002c270c723e */ /* 0x000fe200000010ff */
[----:B------:R1:W-:Y:S01]  /*3680*/  STS.128 [R17], R40 ;  /* 0x0000002811007388 */ /* 0x0003e20000000c00 */
[----:B------:R-:W-:Y:S02]  /*3690*/  F2FP.BF16.F32.PACK_AB R13, R28, R29 ;  /* 0x0000001d1c0d723e */ /* 0x000fe400000010ff */
[----:B------:R-:W-:Y:S01]  /*36a0*/  F2FP.BF16.F32.PACK_AB R14, R30, R31 ;  /* 0x0000001f1e0e723e */ /* 0x000fe200000010ff */
[----:B------:R1:W-:Y:S01]  /*36b0*/  STS.128 [R19], R4 ;  /* 0x0000000413007388 */ /* 0x0003e20000000c00 */
[----:B------:R-:W-:Y:S02]  /*36c0*/  F2FP.BF16.F32.PACK_AB R15, R32, R33 ;  /* 0x00000021200f723e */ /* 0x000fe400000010ff */
[----:B------:R-:W-:-:S05]  /*36d0*/  LEA R16, R16, R73, 0xd ;  /* 0x0000004910107211 */ /* 0x000fca00078e68ff */
[----:B------:R1:W-:Y:S01]  /*36e0*/  STS.128 [R16], R12 ;  /* 0x0000000c10007388 */ /* 0x0003e20000000c00 */
[----:B------:R2:W-:Y:S06]  /*36f0*/  MEMBAR.ALL.CTA ;  /* 0x0000000000007992 */ /* 0x0005ec0000008000 */
[----:B--2---:R-:W2:Y:S02]  /*3700*/  FENCE.VIEW.ASYNC.S ;  /* 0x00000000000073c6 */ /* 0x004ea40000000000 */
[----:B--2---:R-:W-:Y:S06]  /*3710*/  BAR.SYNC.DEFER_BLOCKING 0x1, 0x80 ;  /* 0x0042000000007b1d */ /* 0x004fec0000010000 */
[----:B------:R-:W-:Y:S05]  /*3720*/  BRA.U UP0, `(.L_x_37) ;  /* 0x0000000100447547 */ /* 0x000fea000b800000 */
[----:B------:R-:W-:Y:S02]  /*3730*/  USHF.L.U32 UR12, UR12, 0xc, URZ ;  /* 0x0000000c0c0c7899 */ /* 0x000fe400080006ff */
[----:B------:R-:W-:Y:S02]  /*3740*/  USHF.L.U32 UR8, UR8, 0xc, URZ ;  /* 0x0000000c08087899 */ /* 0x000fe400080006ff */
[----:B------:R-:W-:Y:S02]  /*3750*/  USHF.L.U32 UR4, UR4, 0xc, URZ ;  /* 0x0000000c04047899 */ /* 0x000fe400080006ff */
[----:B------:R-:W-:Y:S02]  /*3760*/  UIADD3 UR12, UPT, UPT, UR12, UR12, URZ ;  /* 0x0000000c0c0c7290 */ /* 0x000fe4000fffe0ff */
[----:B------:R-:W-:Y:S02]  /*3770*/  UIADD3 UR8, UPT, UPT, UR8, UR8, URZ ;  /* 0x0000000808087290 */ /* 0x000fe4000fffe0ff */
[----:B------:R-:W-:-:S02]  /*3780*/  UIADD3 UR4, UPT, UPT, UR29, UR4, UR4 ;  /* 0x000000041d047290 */ /* 0x000fc4000fffe004 */
[----:B------:R-:W-:Y:S02]  /*3790*/  UIADD3 UR12, UPT, UPT, UR12, 0x400, UR29 ;  /* 0x000004000c0c7890 */ /* 0x000fe4000fffe01d */
[----:B------:R-:W-:Y:S02]  /*37a0*/  UIADD3 UR9, UPT, UPT, UR13, 0x20, URZ ;  /* 0x000000200d097890 */ /* 0x000fe4000fffe0ff */
[----:B------:R-:W-:Y:S02]  /*37b0*/  UIADD3 UR8, UPT, UPT, UR8, 0x400, UR29 ;  /* 0x0000040008087890 */ /* 0x000fe4000fffe01d */
[----:B------:R-:W-:Y:S01]  /*37c0*/  UIADD3 UR4, UPT, UPT, UR4, 0x8400, URZ ;  /* 0x0000840004047890 */ /* 0x000fe2000fffe0ff */
[----:B------:R-:W-:Y:S01]  /*37d0*/  UMOV UR10, UR14 ;  /* 0x0000000e000a7c82 */ /* 0x000fe20008000000 */
[----:B------:R-:W-:Y:S01]  /*37e0*/  UMOV UR6, UR14 ;  /* 0x0000000e00067c82 */ /* 0x000fe20008000000 */
[----:B------:R2:W-:Y:S04]  /*37f0*/  UTMASTG.2D [UR12], [UR40], desc[URZ] ;  /* 0x0000ff0c280073b5 */ /* 0x0005e80008009000 */
[----:B------:R2:W-:Y:S02]  /*3800*/  UTMASTG.2D [UR8], [UR40], desc[URZ] ;  /* 0x0000ff08280073b5 */ /* 0x0005e40008009000 */
[----:B------:R2:W-:Y:S01]  /*3810*/  UTMASTG.2D [UR4], [UR38], desc[URZ] ;  /* 0x0000ff04260073b5 */ /* 0x0005e20008009000 */
[----:B------:R0:W-:Y:S01]  /*3820*/  UTMACMDFLUSH ;  /* 0x00000000000079b7 */ /* 0x0001e20000000000 */
[----:B--2---:R-:W-:-:S04]  /*3830*/  DEPBAR.LE SB0, 0x3 ;  /* 0x000080c00000791a */ /* 0x004fc80000000000 */
.L_x_37:
[----:B------:R-:W-:Y:S01]  /*3840*/  BAR.SYNC.DEFER_BLOCKING 0x1, 0x80 ;  /* 0x0042000000007b1d */ /* 0x000fe20000010000 */
[----:B------:R-:W-:Y:S02]  /*3850*/  UIADD3 UR6, UPT, UPT, UR34, -0x1, URZ ;  /* 0xffffffff22067890 */ /* 0x000fe4000fffe0ff */
[----:B------:R-:W-:Y:S02]  /*3860*/  UIADD3 UR4, UPT, UPT, UR34, 0x2, URZ ;  /* 0x0000000222047890 */ /* 0x000fe4000fffe0ff */
[----:B------:R-:W-:Y:S02]  /*3870*/  UISETP.GE.U32.AND UP0, UPT, UR6, 0x6, UPT ;  /* 0x000000060600788c */ /* 0x000fe4000bf06070 */
[----:B------:R-:W-:Y:S02]  /*3880*/  UIADD3 UR36, UPT, UPT, UR36, 0x40, URZ ;  /* 0x0000004024247890 */ /* 0x000fe4000fffe0ff */
[----:B------:R-:W-:Y:S02]  /*3890*/  UIADD3 UR35, UPT, UPT, UR35, 0x1, URZ ;  /* 0x0000000123237890 */ /* 0x000fe4000fffe0ff */
[----:B------:R-:W-:-:S02]  /*38a0*/  UIADD3 UR33, UPT, UPT, UR33, 0x2, URZ ;  /* 0x0000000221217890 */ /* 0x000fc4000fffe0ff */
[----:B------:R-:W-:Y:S02]  /*38b0*/  UIADD3 UR5, UPT, UPT, UR5, 0x20, URZ ;  /* 0x0000002005057890 */ /* 0x000fe4000fffe0ff */
[----:B------:R-:W-:Y:S01]  /*38c0*/  UIADD3 UR13, UPT, UPT, UR13, 0x40, URZ ;  /* 0x000000400d0d7890 */ /* 0x000fe2000fffe0ff */
[----:B------:R-:W-:Y:S01]  /*38d0*/  UMOV UR34, UR4 ;  /* 0x0000000400227c82 */ /* 0x000fe20008000000 */
[----:B------:R-:W-:Y:S10]  /*38e0*/  BRA.U !UP0, `(.L_x_38) ;  /* 0xffffffe908187547 */ /* 0x000ff4000b83ffff */
[----:B------:R-:W-:Y:S01]  /*38f0*/  NOP ;  /* 0x0000000000007918 */ /* 0x000fe20000000000 */
[----:B------:R-:W2:Y:S01]  /*3900*/  LDCU.64 UR4, c[0x0][0x5c0] ;  /* 0x0000b800ff0477ac */ /* 0x000ea20008000a00 */
[----:B------:R-:W-:Y:S01]  /*3910*/  UIADD3 UR27, UPT, UPT, UR26, UR27, URZ ;  /* 0x0000001b1a1b7290 */ /* 0x000fe2000fffe0ff */
[----:B------:R-:W-:Y:S01]  /*3920*/  ELECT P0, URZ, PT ;  /* 0x0000000000ff782f */ /* 0x000fe20003800000 */
[----:B------:R-:W-:Y:S02]  /*3930*/  UIADD3 UR23, UPT, UPT, UR23, 0x1, URZ ;  /* 0x0000000117177890 */ /* 0x000fe4000fffe0ff */
[----:B------:R-:W-:Y:S02]  /*3940*/  UIADD3 UR24, UPT, UPT, UR24, 0x1, URZ ;  /* 0x0000000118187890 */ /* 0x000fe4000fffe0ff */
[----:B------:R-:W-:-:S04]  /*3950*/  UISETP.NE.AND UP0, UPT, UR23, 0x2, UPT ;  /* 0x000000021700788c */ /* 0x000fc8000bf05270 */
[----:B------:R-:W-:Y:S02]  /*3960*/  USEL UR23, UR23, URZ, UP0 ;  /* 0x000000ff17177287 */ /* 0x000fe40008000000 */
[----:B--2---:R-:W-:Y:S02]  /*3970*/  UIMAD.WIDE.U32 UR8, UR27, UR5, URZ ;  /* 0x000000051b0872a5 */ /* 0x004fe4000f8e00ff */
[----:B-1----:R-:W-:Y:S01]  /*3980*/  @P0 IMAD.MOV.U32 R4, RZ, RZ, 0x1 ;  /* 0x00000001ff040424 */ /* 0x002fe200078e00ff */
[----:B------:R-:W1:Y:S03]  /*3990*/  LDCU UR5, c[0x0][0x5d0] ;  /* 0x0000ba00ff0577ac */ /* 0x000e660008000800 */
[----:B------:R2:W-:Y:S01]  /*39a0*/  @P0 SYNCS.ARRIVE.TRANS64.ART0 RZ, [UR22+0x40], R4 ;  /* 0x00004004ffff09a7 */ /* 0x0005e20008500016 */
        /* <DEDUP_REMOVED lines=12> */
[----:B-1----:R-:W-:-:S07]  /*3a70*/  UIMAD.WIDE.U32 UR8, UR6, UR5, URZ ;  /* 0x00000005060872a5 */ /* 0x002fce000f8e00ff */
[----:B------:R-:W-:Y:S02]  /*3a80*/  UMOV UR5, UR9 ;  /* 0x0000000900057c82 */ /* 0x000fe40008000000 */
[----:B------:R-:W-:-:S04]  /*3a90*/  UIADD3 UR8, UPT, UPT, UR6, -UR5, URZ ;  /* 0x8000000506087290 */ /* 0x000fc8000fffe0ff */
[----:B------:R-:W-:-:S04]  /*3aa0*/  USHF.R.U32.HI UR8, URZ, UR16, UR8 ;  /* 0x00000010ff087299 */ /* 0x000fc80008011608 */
[----:B------:R-:W-:Y:S01]  /*3ab0*/  UIADD3 UR8, UPT, UPT, UR5, UR8, URZ ;  /* 0x0000000805087290 */ /* 0x000fe2000fffe0ff */
[----:B------:R-:W1:Y:S03]  /*3ac0*/  LDCU UR5, c[0x0][0x5cc] ;  /* 0x0000b980ff0577ac */ /* 0x000e660008000800 */
[----:B------:R-:W-:-:S04]  /*3ad0*/  USHF.R.U32.HI UR8, URZ, UR15, UR8 ;  /* 0x0000000fff087299 */ /* 0x000fc80008011608 */
[----:B------:R-:W-:-:S04]  /*3ae0*/  UIADD3 UR8, UPT, UPT, -UR8, URZ, URZ ;  /* 0x000000ff08087290 */ /* 0x000fc8000fffe1ff */
[----:B------:R-:W-:Y:S02]  /*3af0*/  UIMAD UR4, UR4, UR8, UR6 ;  /* 0x00000008040472a4 */ /* 0x000fe4000f8e0206 */
[----:B------:R-:W-:Y:S02]  /*3b00*/  USEL UR8, URZ, 0x1, UP0 ;  /* 0x00000001ff087887 */ /* 0x000fe40008000000 */
[----:B------:R-:W-:Y:S02]  /*3b10*/  UISETP.GE.AND UP0, UPT, UR27, 0x100, UPT ;  /* 0x000001001b00788c */ /* 0x000fe4000bf06270 */
[----:B------:R-:W-:Y:S02]  /*3b20*/  UIADD3 UR6, UPT, UPT, -UR6, URZ, URZ ;  /* 0x000000ff06067290 */ /* 0x000fe4000fffe1ff */
[----:B------:R-:W-:Y:S02]  /*3b30*/  LOP3.LUT R0, R0, UR8, RZ, 0x3c, !PT ;  /* 0x0000000800007c12 */ /* 0x000fe4000f8e3cff */
[----:B-1----:R-:W-:-:S03]  /*3b40*/  UIMAD UR14, UR5, UR6, UR14 ;  /* 0x00000006050e72a4 */ /* 0x002fc6000f8e020e */
[----:B--2---:R-:W-:Y:S09]  /*3b50*/  BRA.U !UP0, `(.L_x_39) ;  /* 0xffffffe508287547 */ /* 0x004ff2000b83ffff */
.L_x_35:
[----:B------:R-:W-:-:S09]  /*3b60*/  UISETP.NE.AND UP0, UPT, UR21, URZ, UPT ;  /* 0x000000ff1500728c */ /* 0x000fd2000bf05270 */
[----:B------:R-:W-:Y:S05]  /*3b70*/  BRA.U UP0, `(.L_x_40) ;  /* 0x00000001001c7547 */ /* 0x000fea000b800000 */
[----:B------:R-:W1:Y:S01]  /*3b80*/  S2UR UR4, SR_CgaCtaId ;  /* 0x00000000000479c3 */ /* 0x000e620000008800 */
[----:B------:R-:W-:Y:S01]  /*3b90*/  ELECT P0, URZ, PT ;  /* 0x0000000000ff782f */ /* 0x000fe20003800000 */
[----:B------:R-:W-:Y:S01]  /*3ba0*/  HFMA2 R0, -RZ, RZ, 0, 5.9604644775390625e-08 ;  /* 0x00000001ff007431 */ /* 0x000fe200000001ff */
[----:B------:R-:W-:-:S05]  /*3bb0*/  UMOV UR5, 0x40 ;  /* 0x0000004000057882 */ /* 0x000fca0000000000 */
[----:B------:R-:W-:Y:S01]  /*3bc0*/  UVIRTCOUNT.DEALLOC.SMPOOL 0x80 ;  /* 0x000000800000784c */ /* 0x000fe20000000000 */
[----:B-1----:R-:W-:-:S09]  /*3bd0*/  ULEA UR4, UR4, UR5, 0x18 ;  /* 0x0000000504047291 */ /* 0x002fd2000f8ec0ff */
[----:B------:R1:W-:Y:S03]  /*3be0*/  @P0 STS.U8 [UR4], R0 ;  /* 0x00000000ff000988 */ /* 0x0003e60008000004 */
.L_x_40:
[----:B------:R-:W-:Y:S06]  /*3bf0*/  BAR.SYNC.DEFER_BLOCKING 0x1, 0x80 ;  /* 0x0042000000007b1d */ /* 0x000fec0000010000 */
[----:B------:R-:W-:Y:S05]  /*3c00*/  BRA.U UP0, `(.L_x_41) ;  /* 0x0000000100a07547 */ /* 0x000fea000b800000 */
[----:B------:R-:W2:Y:S01]  /*3c10*/  S2UR UR4, SR_CgaCtaId ;  /* 0x00000000000479c3 */ /* 0x000ea20000008800 */
[----:B------:R-:W-:Y:S01]  /*3c20*/  NOP ;  /* 0x0000000000007918 */ /* 0x000fe20000000000 */
[----:B------:R-:W-:Y:S01]  /*3c30*/  UMOV UR5, 0x50 ;  /* 0x0000005000057882 */ /* 0x000fe20000000000 */
[----:B------:R-:W-:Y:S01]  /*3c40*/  ULOP3.LUT UR9, UR28, 0xffff, URZ, 0xc0, !UPT ;  /* 0x0000ffff1c097892 */ /* 0x000fe2000f8ec0ff */
[----:B------:R-:W-:-:S03]  /*3c50*/  UMOV UR6, 0xffff ;  /* 0x0000ffff00067882 */ /* 0x000fc60000000000 */
[----:B------:R-:W-:-:S04]  /*3c60*/  USHF.R.U32.HI UR9, URZ, 0x5, UR9 ;  /* 0x00000005ff097899 */ /* 0x000fc80008011609 */
[----:B------:R-:W-:Y:S02]  /*3c70*/  UIADD3 UR8, UPT, UPT, UR9, 0x10, URZ ;  /* 0x0000001009087890 */ /* 0x000fe4000fffe0ff */
[----:B------:R-:W-:Y:S02]  /*3c80*/  USHF.L.U32 UR6, UR6, UR9, URZ ;  /* 0x0000000906067299 */ /* 0x000fe400080006ff */
[----:B--2---:R-:W-:-:S03]  /*3c90*/  ULEA UR4, UR4, UR5, 0x18 ;  /* 0x0000000504047291 */ /* 0x004fc6000f8ec0ff */
[----:B------:R-:W-:Y:S02]  /*3ca0*/  UMOV UR5, 0x1 ;  /* 0x0000000100057882 */ /* 0x000fe40000000000 */
[----:B------:R-:W-:-:S04]  /*3cb0*/  USHF.L.U32 UR8, UR5, UR8, URZ ;  /* 0x0000000805087299 */ /* 0x000fc800080006ff */
[----:B-1----:R-:W1:Y:S01]  /*3cc0*/  LDS R0, [UR4] ;  /* 0x00000004ff007984 */ /* 0x002e620008000800 */
[----:B------:R-:W-:-:S04]  /*3cd0*/  ULOP3.LUT UR8, UR8, UR6, URZ, 0xfc, !UPT ;  /* 0x0000000608087292 */ /* 0x000fc8000f8efcff */
[----:B------:R-:W-:Y:S01]  /*3ce0*/  ULOP3.LUT UR6, UR8, 0xffff, URZ, 0xc0, !UPT ;  /* 0x0000ffff08067892 */ /* 0x000fe2000f8ec0ff */
[----:B-1----:R-:W-:-:S13]  /*3cf0*/  R2UR UR7, R0 ;  /* 0x00000000000772ca */ /* 0x002fda00000e0000 */
[----:B------:R-:W-:-:S04]  /*3d00*/  ULOP3.LUT UR5, UR8, 0xffff, UR7, 0x80, !UPT ;  /* 0x0000ffff08057892 */ /* 0x000fc8000f8e8007 */
[----:B------:R-:W-:-:S09]  /*3d10*/  UISETP.NE.AND UP0, UPT, UR5, UR6, UPT ;  /* 0x000000060500728c */ /* 0x000fd2000bf05270 */
[----:B------:R-:W-:Y:S05]  /*3d20*/  BRA.U UP0, `(.L_x_42) ;  /* 0x00000001004c7547 */ /* 0x000fea000b800000 */
[----:B------:R-:W-:Y:S02]  /*3d30*/  USHF.R.U32.HI UR5, URZ, 0x10, UR8 ;  /* 0x00000010ff057899 */ /* 0x000fe40008011608 */
[----:B------:R-:W-:-:S04]  /*3d40*/  USHF.R.U32.HI UR6, URZ, 0x10, UR7 ;  /* 0x00000010ff067899 */ /* 0x000fc80008011607 */
[----:B------:R-:W-:-:S04]  /*3d50*/  ULOP3.LUT UR6, UR6, UR5, URZ, 0xc0, !UPT ;  /* 0x0000000506067292 */ /* 0x000fc8000f8ec0ff */
[----:B------:R-:W-:-:S09]  /*3d60*/  UISETP.NE.AND UP0, UPT, UR6, UR5, UPT ;  /* 0x000000050600728c */ /* 0x000fd2000bf05270 */
[----:B------:R-:W-:Y:S05]  /*3d70*/  BRA.U UP0, `(.L_x_43) ;  /* 0x00000001002c7547 */ /* 0x000fea000b800000 */
[----:B------:R-:W1:Y:S01]  /*3d80*/  S2R R2, SR_LANEID ;  /* 0x0000000000027919 */ /* 0x000e620000000000 */
[----:B------:R-:W-:Y:S01]  /*3d90*/  ULOP3.LUT UR8, URZ, UR8, URZ, 0x33, !UPT ;  /* 0x00000008ff087292 */ /* 0x000fe2000f8e33ff */
[----:B------:R-:W-:Y:S02]  /*3da0*/  VOTEU.ANY UR6, UPT, PT ;  /* 0x0000000000067886 */ /* 0x000fe400038e0100 */
[----:B------:R-:W-:-:S03]  /*3db0*/  UFLO.U32 UR6, UR6 ;  /* 0x00000006000672bd */ /* 0x000fc600080e0000 */
[----:B------:R-:W-:-:S04]  /*3dc0*/  IMAD.U32 R0, RZ, RZ, UR8 ;  /* 0x00000008ff007e24 */ /* 0x000fc8000f8e00ff */
[----:B------:R-:W2:Y:S02]  /*3dd0*/  REDUX UR5, R0 ;  /* 0x00000000000573c4 */ /* 0x000ea40000000000 */
[----:B------:R3:W-:Y:S01]  /*3de0*/  UTCATOMSWS.AND URZ, UR8 ;  /* 0x0000000800ff79e3 */ /* 0x0007e20008000000 */
[----:B-1----:R-:W-:Y:S02]  /*3df0*/  ISETP.EQ.U32.AND P0, PT, R2, UR6, PT ;  /* 0x0000000602007c0c */ /* 0x002fe4000bf02070 */
[----:B--2---:R-:W-:-:S11]  /*3e00*/  MOV R0, UR5 ;  /* 0x0000000500007c02 */ /* 0x004fd60008000f00 */
[----:B------:R3:W-:Y:S01]  /*3e10*/  @P0 ATOMS.AND RZ, [UR4], R0 ;  /* 0x00000000ffff098c */ /* 0x0007e2000a800004 */
[----:B------:R-:W-:Y:S05]  /*3e20*/  BRA `(.L_x_44) ;  /* 0x0000000000147947 */ /* 0x000fea0003800000 */
.L_x_43:
[----:B------:R-:W-:Y:S02]  /*3e30*/  MOV R2, 0x3e50 ;  /* 0x00003e5000027802 */ /* 0x000fe40000000f00 */
[----:B------:R-:W-:Y:S05]  /*3e40*/  CALL.REL.NOINC `($__internal_0_$__cuda_sm10x_tcgen05_guardrail_trap_col_being_dealloced_not_returned_by_alloc) ;  /* 0x0000000000cc7944 */ /* 0x000fea0003c00000 */
[----:B------:R-:W-:Y:S05]  /*3e50*/  BRA `(.L_x_44) ;  /* 0x0000000000087947 */ /* 0x000fea0003800000 */
.L_x_42:
[----:B------:R-:W-:Y:S02]  /*3e60*/  MOV R2, 0x3e80 ;  /* 0x00003e8000027802 */ /* 0x000fe40000000f00 */
[----:B------:R-:W-:Y:S05]  /*3e70*/  CALL.REL.NOINC `($__internal_2_$__cuda_sm10x_tcgen05_guardrail_trap_unallocated_columns_being_dealloced) ;  /* 0x0000000000d87944 */ /* 0x000fea0003c00000 */
.L_x_44:
[----:B------:R-:W-:Y:S01]  /*3e80*/  NOP ;  /* 0x0000000000007918 */ /* 0x000fe20000000000 */
.L_x_41:
[----:B------:R-:W-:-:S04]  /*3e90*/  DEPBAR.LE SB0, 0x0 ;  /* 0x000080000000791a */ /* 0x000fc80000000000 */
[----:B---3--:R-:W-:Y:S05]  /*3ea0*/  EXIT ;  /* 0x000000000000794d */ /* 0x008fea0003800000 */
.L_x_18:
[----:B------:R-:W-:Y:S02]  /*3eb0*/  MOV R4, UR24 ;  /* 0x0000001800047c02 */ /* 0x000fe40008000f00 */
[----:B------:R-:W-:Y:S02]  /*3ec0*/  MOV R5, UR24 ;  /* 0x0000001800057c02 */ /* 0x000fe40008000f00 */
[----:B------:R-:W-:-:S07]  /*3ed0*/  MOV R0, UR9 ;  /* 0x0000000900007c02 */ /* 0x000fce0008000f00 */
.L_x_45:
[----:B-1----:R1:W2:Y:S02]  /*3ee0*/  SYNCS.PHASECHK.TRANS64.TRYWAIT P0, [R0+URZ+0x18], R5 ;  /* 0x00001805000075a7 */ /* 0x0022a400080011ff */
[----:B--2---:R-:W-:Y:S05]  /*3ef0*/  @!P0 NANOSLEEP.SYNCS 0x989680 ;  /* 0x009896800000895d */ /* 0x004fea0003900000 */
[----:B------:R-:W2:Y:S02]  /*3f00*/  @!P0 SYNCS.PHASECHK.TRANS64 P0, [R0+URZ+0x18], R5 ;  /* 0x00001805000085a7 */ /* 0x000ea400080010ff */
[----:B--2---:R-:W-:Y:S05]  /*3f10*/  @!P0 BRA `(.L_x_45) ;  /* 0xfffffffc00f08947 */ /* 0x004fea000383ffff */
[----:B------:R-:W-:Y:S05]  /*3f20*/  BRA `(.L_x_17) ;  /* 0xffffffcc00107947 */ /* 0x000fea000383ffff */
.L_x_21:
[----:B------:R-:W-:Y:S02]  /*3f30*/  MOV R4, UR7 ;  /* 0x0000000700047c02 */ /* 0x000fe40008000f00 */
[----:B------:R-:W-:Y:S02]  /*3f40*/  MOV R5, UR7 ;  /* 0x0000000700057c02 */ /* 0x000fe40008000f00 */
[----:B------:R-:W-:-:S07]  /*3f50*/  MOV R0, UR5 ;  /* 0x0000000500007c02 */ /* 0x000fce0008000f00 */
.L_x_46:
[----:B-1----:R1:W5:Y:S02]  /*3f60*/  SYNCS.PHASECHK.TRANS64.TRYWAIT P0, [R0+URZ+0x18], R5 ;  /* 0x00001805000075a7 */ /* 0x00236400080011ff */
[----:B-----5:R-:W-:Y:S05]  /*3f70*/  @!P0 NANOSLEEP.SYNCS 0x989680 ;  /* 0x009896800000895d */ /* 0x020fea0003900000 */
[----:B------:R-:W5:Y:S02]  /*3f80*/  @!P0 SYNCS.PHASECHK.TRANS64 P0, [R0+URZ+0x18], R5 ;  /* 0x00001805000085a7 */ /* 0x000f6400080010ff */
[----:B-----5:R-:W-:Y:S05]  /*3f90*/  @!P0 BRA `(.L_x_46) ;  /* 0xfffffffc00f08947 */ /* 0x020fea000383ffff */
[----:B------:R-:W-:Y:S05]  /*3fa0*/  BRA `(.L_x_47) ;  /* 0xffffffcc00ec7947 */ /* 0x000fea000383ffff */
.L_x_24:
[----:B------:R-:W-:Y:S02]  /*3fb0*/  MOV R0, UR7 ;  /* 0x0000000700007c02 */ /* 0x000fe40008000f00 */
[-C--:B------:R-:W-:Y:S02]  /*3fc0*/  MOV R6, R2.reuse ;  /* 0x0000000200067202 */ /* 0x080fe40000000f00 */
[----:B------:R-:W-:-:S07]  /*3fd0*/  MOV R7, R2 ;  /* 0x0000000200077202 */ /* 0x000fce0000000f00 */
.L_x_48:
[----:B-1----:R1:W4:Y:S02]  /*3fe0*/  SYNCS.PHASECHK.TRANS64.TRYWAIT P0, [R0+URZ+0x40], R7 ;  /* 0x00004007000075a7 */ /* 0x00232400080011ff */
[----:B----4-:R-:W-:Y:S05]  /*3ff0*/  @!P0 NANOSLEEP.SYNCS 0x989680 ;  /* 0x009896800000895d */ /* 0x010fea0003900000 */
[----:B------:R-:W4:Y:S02]  /*4000*/  @!P0 SYNCS.PHASECHK.TRANS64 P0, [R0+URZ+0x40], R7 ;  /* 0x00004007000085a7 */ /* 0x000f2400080010ff */
[----:B----4-:R-:W-:Y:S05]  /*4010*/  @!P0 BRA `(.L_x_48) ;  /* 0xfffffffc00f08947 */ /* 0x010fea000383ffff */
[----:B------:R-:W-:Y:S05]  /*4020*/  BRA `(.L_x_49) ;  /* 0xffffffd000b87947 */ /* 0x000fea000383ffff */
.L_x_26:
[----:B------:R-:W-:Y:S02]  /*4030*/  MOV R6, UR13 ;  /* 0x0000000d00067c02 */ /* 0x000fe40008000f00 */
[----:B------:R-:W-:Y:S02]  /*4040*/  MOV R7, UR13 ;  /* 0x0000000d00077c02 */ /* 0x000fe40008000f00 */
[----:B------:R-:W-:Y:S07]  /*4050*/  MOV R0, UR5 ;  /* 0x0000000500007c02 */ /* 0x000fee0008000f00 */
.L_x_50:
[----:B-1----:R1:W4:Y:S02]  /*4060*/  SYNCS.PHASECHK.TRANS64.TRYWAIT P1, [R0+URZ], R7 ;  /* 0x00000007000075a7 */ /* 0x00232400080211ff */
[----:B----4-:R-:W-:Y:S05]  /*4070*/  @!P1 NANOSLEEP.SYNCS 0x989680 ;  /* 0x009896800000995d */ /* 0x010fea0003900000 */
[----:B------:R-:W4:Y:S02]  /*4080*/  @!P1 SYNCS.PHASECHK.TRANS64 P1, [R0+URZ], R7 ;  /* 0x00000007000095a7 */ /* 0x000f2400080210ff */
[----:B----4-:R-:W-:Y:S05]  /*4090*/  @!P1 BRA `(.L_x_50) ;  /* 0xfffffffc00f09947 */ /* 0x010fea000383ffff */
[----:B------:R-:W-:Y:S05]  /*40a0*/  BRA `(.L_x_25) ;  /* 0xffffffd000fc7947 */ /* 0x000fea000383ffff */
.L_x_29:
[----:B------:R-:W-:-:S07]  /*40b0*/  MOV R5, R4 ;  /* 0x0000000400057202 */ /* 0x000fce0000000f00 */
.L_x_51:
[----:B-1----:R1:W4:Y:S02]  /*40c0*/  SYNCS.PHASECHK.TRANS64.TRYWAIT P0, [R0+URZ+0x40], R5 ;  /* 0x00004005000075a7 */ /* 0x00232400080011ff */
[----:B----4-:R-:W-:Y:S05]  /*40d0*/  @!P0 NANOSLEEP.SYNCS 0x989680 ;  /* 0x009896800000895d */ /* 0x010fea0003900000 */
[----:B------:R-:W4:Y:S02]  /*40e0*/  @!P0 SYNCS.PHASECHK.TRANS64 P0, [R0+URZ+0x40], R5 ;  /* 0x00004005000085a7 */ /* 0x000f2400080010ff */
[----:B----4-:R-:W-:Y:S05]  /*40f0*/  @!P0 BRA `(.L_x_51) ;  /* 0xfffffffc00f08947 */ /* 0x010fea000383ffff */
[----:B------:R-:W-:Y:S05]  /*4100*/  BRA `(.L_x_22) ;  /* 0xffffffd400a87947 */ /* 0x000fea000383ffff */
.L_x_36:
[----:B------:R-:W-:Y:S02]  /*4110*/  MOV R4, UR22 ;  /* 0x0000001600047c02 */ /* 0x000fe40008000f00 */
[----:B------:R-:W-:-:S07]  /*4120*/  MOV R7, R6 ;  /* 0x0000000600077202 */ /* 0x000fce0000000f00 */
.L_x_52:
[----:B-1----:R1:W2:Y:S02]  /*4130*/  SYNCS.PHASECHK.TRANS64.TRYWAIT P0, [R4+URZ+0x30], R7 ;  /* 0x00003007040075a7 */ /* 0x0022a400080011ff */
[----:B--2---:R-:W-:Y:S05]  /*4140*/  @!P0 NANOSLEEP.SYNCS 0x989680 ;  /* 0x009896800000895d */ /* 0x004fea0003900000 */
[----:B------:R-:W2:Y:S02]  /*4150*/  @!P0 SYNCS.PHASECHK.TRANS64 P0, [R4+URZ+0x30], R7 ;  /* 0x00003007040085a7 */ /* 0x000ea400080010ff */
[----:B--2---:R-:W-:Y:S05]  /*4160*/  @!P0 BRA `(.L_x_52) ;  /* 0xfffffffc00f08947 */ /* 0x004fea000383ffff */
[----:B------:R-:W-:Y:S05]  /*4170*/  BRA `(.L_x_53) ;  /* 0xffffffdc00ec7947 */ /* 0x000fea000383ffff */
        .weak           $__internal_0_$__cuda_sm10x_tcgen05_guardrail_trap_col_being_dealloced_not_returned_by_alloc
        .type           $__internal_0_$__cuda_sm10x_tcgen05_guardrail_trap_col_being_dealloced_not_returned_by_alloc,@function
        .size           $__internal_0_$__cuda_sm10x_tcgen05_guardrail_trap_col_being_dealloced_not_returned_by_alloc,($__internal_1_$__cuda_sm10x_tcgen05_guardrail_trap_phase_invalid_during_alloc - $__internal_0_$__cuda_sm10x_tcgen05_guardrail_trap_col_being_dealloced_not_returned_by_alloc)
$__internal_0_$__cuda_sm10x_tcgen05_guardrail_trap_col_being_dealloced_not_returned_by_alloc:
[----:B------:R-:W-:Y:S05]  /*4180*/  BPT.TRAP 0x1 ;  /* 0x000000040000795c */ /* 0x000fea0000300000 */
[----:B------:R-:W-:-:S04]  /*4190*/  HFMA2 R3, -RZ, RZ, 0, 0 ;  /* 0x00000000ff037431 */ /* 0x000fc800000001ff */
[----:B------:R-:W-:Y:S05]  /*41a0*/  RET.REL.NODEC R2 `(kernel_cutlass_kernel_cudnngemm_swigludense_gemm_persistent_swigluPersistentDenseGemmKernel_object_at__TiledMMA_ThrLayoutVMNK11110000_PermutationMNK____MMAAtom_ThrID10_ShapeMNK12825632_TV_0) ;  /* 0xffffffbc02947950 */ /* 0x000fea0003c3ffff */
        .weak           $__internal_1_$__cuda_sm10x_tcgen05_guardrail_trap_phase_invalid_during_alloc
        .type           $__internal_1_$__cuda_sm10x_tcgen05_guardrail_trap_phase_invalid_during_alloc,@function
        .size           $__internal_1_$__cuda_sm10x_tcgen05_guardrail_trap_phase_invalid_during_alloc,($__internal_2_$__cuda_sm10x_tcgen05_guardrail_trap_unallocated_columns_being_dealloced - $__internal_1_$__cuda_sm10x_tcgen05_guardrail_trap_phase_invalid_during_alloc)
$__internal_1_$__cuda_sm10x_tcgen05_guardrail_trap_phase_invalid_during_alloc:
[----:B------:R-:W-:Y:S05]  /*41b0*/  BPT.TRAP 0x1 ;  /* 0x000000040000795c */ /* 0x000fea0000300000 */
[----:B------:R-:W-:-:S04]  /*41c0*/  MOV R5, 0x0 ;  /* 0x0000000000057802 */ /* 0x000fc80000000f00 */
[----:B------:R-:W-:Y:S05]  /*41d0*/  RET.REL.NODEC R4 `(kernel_cutlass_kernel_cudnngemm_swigludense_gemm_persistent_swigluPersistentDenseGemmKernel_object_at__TiledMMA_ThrLayoutVMNK11110000_PermutationMNK____MMAAtom_ThrID10_ShapeMNK12825632_TV_0) ;  /* 0xffffffbc04887950 */ /* 0x000fea0003c3ffff */
        .weak           $__internal_2_$__cuda_sm10x_tcgen05_guardrail_trap_unallocated_columns_being_dealloced
        .type           $__internal_2_$__cuda_sm10x_tcgen05_guardrail_trap_unallocated_columns_being_dealloced,@function
        .size           $__internal_2_$__cuda_sm10x_tcgen05_guardrail_trap_unallocated_columns_being_dealloced,(.L_x_57 - $__internal_2_$__cuda_sm10x_tcgen05_guardrail_trap_unallocated_columns_being_dealloced)
$__internal_2_$__cuda_sm10x_tcgen05_guardrail_trap_unallocated_columns_being_dealloced:
[----:B------:R-:W-:Y:S05]  /*41e0*/  BPT.TRAP 0x1 ;  /* 0x000000040000795c */ /* 0x000fea0000300000 */
[----:B------:R-:W-:-:S04]  /*41f0*/  HFMA2 R3, -RZ, RZ, 0, 0 ;  /* 0x00000000ff037431 */ /* 0x000fc800000001ff */
[----:B------:R-:W-:Y:S05]  /*4200*/  RET.REL.NODEC R2 `(kernel_cutlass_kernel_cudnngemm_swigludense_gemm_persistent_swigluPersistentDenseGemmKernel_object_at__TiledMMA_ThrLayoutVMNK11110000_PermutationMNK____MMAAtom_ThrID10_ShapeMNK12825632_TV_0) ;  /* 0xffffffbc027c7950 */ /* 0x000fea0003c3ffff */
.L_x_54:
[----:B------:R-:W-:-:S00]  /*4210*/  BRA `(.L_x_54) ;  /* 0xfffffffc00fc7947 */ /* 0x000fc0000383ffff */
[----:B------:R-:W-:-:S00]  /*4220*/  NOP ;  /* 0x0000000000007918 */ /* 0x000fc00000000000 */
        /* <DEDUP_REMOVED lines=13> */
.L_x_57:


//--------------------- .nv.shared.kernel_cutlass_kernel_cudnngemm_swigludense_gemm_persistent_swigluPersistentDenseGemmKernel_object_at__TiledMMA_ThrLayoutVMNK11110000_PermutationMNK____MMAAtom_ThrID10_ShapeMNK12825632_TV_0 --------------------------
	.section	.nv.shared.kernel_cutlass_kernel_cudnngemm_swigludense_gemm_persistent_swigluPersistentDenseGemmKernel_object_at__TiledMMA_ThrLayoutVMNK11110000_PermutationMNK____MMAAtom_ThrID10_ShapeMNK12825632_TV_0,"aw",@nobits
	.sectionflags	@""
	.align	1024
	.zero		1024


//--------------------- .nv.shared.reserved.0     --------------------------
	.section	.nv.shared.reserved.0,"aw",@nobits
	.align	8
	.weak		__nv_reservedSMEM_offset_0_alias
	.size		__nv_reservedSMEM_offset_0_alias, 0, 64
	.other		__nv_reservedSMEM_offset_0_alias,@"STO_CUDA_RESERVED_SHARED STV_DEFAULT"
__nv_reservedSMEM_offset_0_alias:
	.zero		0
.nv.shared.reserved.0:
	.zero		64
	.weak		__nv_reservedSMEM_allocation_phase
	.type		__nv_reservedSMEM_allocation_phase,@object
	.size		__nv_reservedSMEM_allocation_phase,(.L_0 - __nv_reservedSMEM_allocation_phase)
__nv_reservedSMEM_allocation_phase:
	.zero		1
.L_0:
	.zero		7
	.weak		__nv_reservedSMEM_devtool_atexit_pc
	.type		__nv_reservedSMEM_devtool_atexit_pc,@object
	.size		__nv_reservedSMEM_devtool_atexit_pc,(__nv_reservedSMEM_allocation_mask - __nv_reservedSMEM_devtool_atexit_pc)
__nv_reservedSMEM_devtool_atexit_pc:
	.zero		8
	.weak		__nv_reservedSMEM_allocation_mask
	.type		__nv_reservedSMEM_allocation_mask,@object
	.size		__nv_reservedSMEM_allocation_mask,(.L_2 - __nv_reservedSMEM_allocation_mask)
__nv_reservedSMEM_allocation_mask:
	.zero		4
.L_2:


//--------------------- .nv.constant0.kernel_cutlass_kernel_cudnngemm_swigludense_gemm_persistent_swigluPersistentDenseGemmKernel_object_at__TiledMMA_ThrLayoutVMNK11110000_PermutationMNK____MMAAtom_ThrID10_ShapeMNK12825632_TV_0 --------------------------
	.section	.nv.constant0.kernel_cutlass_kernel_cudnngemm_swigludense_gemm_persistent_swigluPersistentDenseGemmKernel_object_at__TiledMMA_ThrLayoutVMNK11110000_PermutationMNK____MMAAtom_ThrID10_ShapeMNK12825632_TV_0,"a",@progbits
	.sectionflags	@""
	.align	4
.nv.constant0.kernel_cutlass_kernel_cudnngemm_swigludense_gemm_persistent_swigluPersistentDenseGemmKernel_object_at__TiledMMA_ThrLayoutVMNK11110000_PermutationMNK____MMAAtom_ThrID10_ShapeMNK12825632_TV_0:
	.zero		1512


//--------------------- SYMBOLS --------------------------

	.type		.nv.reservedSmem.offset0,@object
	.size		.nv.reservedSmem.offset0,0x4
	.type		.nv.reservedSmem.cap,@object
	.size		.nv.reservedSmem.cap,0x4
